//
// Generated by NVIDIA NVVM Compiler
//
// Compiler Build ID: CL-36424714
// Cuda compilation tools, release 13.0, V13.0.88
// Based on NVVM 20.0.0
//

.version 9.0
.target sm_100
.address_size 64

	// .globl	_Z26gm61_kernel_generate_arrayP10gm61_statePjPl
// _ZZ26gm61_kernel_generate_arrayP10gm61_statePjPlE2xP has been demoted
// _ZZ26gm61_kernel_generate_arrayP10gm61_statePjPlE2xN has been demoted
// _ZZ26gm61_kernel_generate_arrayP10gm61_statePjPlE1a has been demoted
// _ZZ32gm61_kernel_generate_array_floatP10gm61_statePfPlE2xP has been demoted
// _ZZ32gm61_kernel_generate_array_floatP10gm61_statePfPlE2xN has been demoted
// _ZZ32gm61_kernel_generate_array_floatP10gm61_statePfPlE1a has been demoted
// _ZZ33gm61_kernel_generate_array_doubleP10gm61_statePdPlE2xP has been demoted
// _ZZ33gm61_kernel_generate_array_doubleP10gm61_statePdPlE2xN has been demoted
// _ZZ33gm61_kernel_generate_array_doubleP10gm61_statePdPlE1a has been demoted

.visible .entry _Z26gm61_kernel_generate_arrayP10gm61_statePjPl(
	.param .u64 .ptr .align 1 _Z26gm61_kernel_generate_arrayP10gm61_statePjPl_param_0,
	.param .u64 .ptr .align 1 _Z26gm61_kernel_generate_arrayP10gm61_statePjPl_param_1,
	.param .u64 .ptr .align 1 _Z26gm61_kernel_generate_arrayP10gm61_statePjPl_param_2
)
{
	.reg .pred 	%p<76>;
	.reg .b32 	%r<43>;
	.reg .b64 	%rd<621>;
	// demoted variable
	.shared .align 8 .b8 _ZZ26gm61_kernel_generate_arrayP10gm61_statePjPlE2xP[1024];
	// demoted variable
	.shared .align 8 .b8 _ZZ26gm61_kernel_generate_arrayP10gm61_statePjPlE2xN[1024];
	// demoted variable
	.shared .align 4 .b8 _ZZ26gm61_kernel_generate_arrayP10gm61_statePjPlE1a[512];
	ld.param.u64 	%rd69, [_Z26gm61_kernel_generate_arrayP10gm61_statePjPl_param_0];
	ld.param.u64 	%rd68, [_Z26gm61_kernel_generate_arrayP10gm61_statePjPl_param_2];
	cvta.to.global.u64 	%rd70, %rd69;
	cvta.to.global.u64 	%rd71, %rd68;
	mov.u32 	%r1, %tid.x;
	and.b32  	%r2, %r1, 31;
	mov.u32 	%r11, %ctaid.x;
	mov.u32 	%r12, %ntid.x;
	mad.lo.s32 	%r13, %r11, %r12, %r1;
	shr.u32 	%r14, %r13, 5;
	cvt.u64.u32 	%rd72, %r14;
	ld.global.u64 	%rd1, [%rd71];
	mul.lo.s64 	%rd2, %rd1, %rd72;
	shl.b32 	%r15, %r1, 3;
	cvt.u64.u32 	%rd73, %r15;
	and.b64  	%rd74, %rd73, 248;
	add.s64 	%rd75, %rd70, %rd74;
	ld.global.u64 	%rd606, [%rd75+256];
	ld.global.u64 	%rd618, [%rd75];
	setp.eq.s64 	%p1, %rd2, 0;
	mov.u64 	%rd590, %rd606;
	@%p1 bra 	$L__BB0_10;
	mov.b64 	%rd588, 0;
	mov.u64 	%rd602, %rd618;
	mov.u64 	%rd590, %rd606;
	mov.u64 	%rd591, %rd2;
$L__BB0_2:
	mov.u64 	%rd8, %rd591;
	mov.u64 	%rd7, %rd590;
	and.b64  	%rd77, %rd8, 1;
	setp.eq.b64 	%p2, %rd77, 1;
	not.pred 	%p3, %p2;
	@%p3 bra 	$L__BB0_9;
	setp.eq.s64 	%p4, %rd588, 0;
	mov.u64 	%rd590, %rd602;
	@%p4 bra 	$L__BB0_6;
	mov.b64 	%rd595, 24;
	mov.b64 	%rd594, 74;
	mov.b64 	%rd593, 0;
	mov.u64 	%rd590, %rd602;
$L__BB0_5:
	shr.u64 	%rd81, %rd595, 32;
	shr.u64 	%rd82, %rd590, 32;
	and.b64  	%rd83, %rd595, 4294967295;
	and.b64  	%rd84, %rd590, 4294967295;
	mul.lo.s64 	%rd85, %rd82, %rd83;
	mad.lo.s64 	%rd86, %rd84, %rd81, %rd85;
	shr.u64 	%rd87, %rd86, 29;
	shl.b64 	%rd88, %rd86, 32;
	and.b64  	%rd89, %rd88, 2305843004918726656;
	shl.b64 	%rd90, %rd81, 3;
	mul.lo.s64 	%rd91, %rd84, %rd83;
	shr.u64 	%rd92, %rd91, 61;
	and.b64  	%rd93, %rd91, 2305843009213693951;
	add.s64 	%rd94, %rd93, %rd92;
	setp.gt.u64 	%p5, %rd94, 2305843009213693950;
	add.s64 	%rd95, %rd94, -2305843009213693951;
	selp.b64 	%rd96, %rd95, %rd94, %p5;
	mad.lo.s64 	%rd97, %rd90, %rd82, %rd87;
	add.s64 	%rd98, %rd97, %rd89;
	add.s64 	%rd99, %rd98, %rd96;
	shr.u64 	%rd100, %rd99, 61;
	and.b64  	%rd101, %rd99, 2305843009213693951;
	add.s64 	%rd102, %rd101, %rd100;
	setp.gt.u64 	%p6, %rd102, 2305843009213693950;
	add.s64 	%rd103, %rd102, -2305843009213693951;
	selp.b64 	%rd104, %rd103, %rd102, %p6;
	shr.u64 	%rd105, %rd594, 32;
	and.b64  	%rd106, %rd594, 4294967295;
	and.b64  	%rd107, %rd7, 4294967295;
	shr.u64 	%rd108, %rd7, 32;
	mul.lo.s64 	%rd109, %rd106, %rd108;
	mad.lo.s64 	%rd110, %rd105, %rd107, %rd109;
	shr.u64 	%rd111, %rd110, 29;
	shl.b64 	%rd112, %rd110, 32;
	and.b64  	%rd113, %rd112, 2305843004918726656;
	mul.lo.s64 	%rd114, %rd108, %rd105;
	shl.b64 	%rd115, %rd114, 3;
	mul.lo.s64 	%rd116, %rd106, %rd107;
	shr.u64 	%rd117, %rd116, 61;
	and.b64  	%rd118, %rd116, 2305843009213693951;
	add.s64 	%rd119, %rd118, %rd117;
	setp.gt.u64 	%p7, %rd119, 2305843009213693950;
	add.s64 	%rd120, %rd119, -2305843009213693951;
	selp.b64 	%rd121, %rd120, %rd119, %p7;
	add.s64 	%rd122, %rd111, %rd115;
	add.s64 	%rd123, %rd122, %rd113;
	add.s64 	%rd124, %rd123, %rd121;
	shr.u64 	%rd125, %rd124, 61;
	and.b64  	%rd126, %rd124, 2305843009213693951;
	add.s64 	%rd127, %rd126, %rd125;
	setp.gt.u64 	%p8, %rd127, 2305843009213693950;
	add.s64 	%rd128, %rd127, -2305843009213693951;
	selp.b64 	%rd129, %rd128, %rd127, %p8;
	setp.lt.u64 	%p9, %rd104, %rd129;
	add.s64 	%rd130, %rd104, 2305843009213693951;
	selp.b64 	%rd131, %rd130, %rd104, %p9;
	sub.s64 	%rd590, %rd131, %rd129;
	mul.lo.s64 	%rd132, %rd81, %rd83;
	shr.u64 	%rd133, %rd132, 28;
	and.b64  	%rd134, %rd133, 34359738367;
	shl.b64 	%rd135, %rd132, 33;
	and.b64  	%rd136, %rd135, 2305843000623759360;
	mul.lo.s64 	%rd137, %rd83, %rd83;
	shr.u64 	%rd138, %rd137, 61;
	and.b64  	%rd139, %rd137, 2305843009213693949;
	add.s64 	%rd140, %rd139, %rd138;
	setp.gt.u64 	%p10, %rd140, 2305843009213693950;
	add.s64 	%rd141, %rd140, -2305843009213693951;
	selp.b64 	%rd142, %rd141, %rd140, %p10;
	mad.lo.s64 	%rd143, %rd90, %rd81, %rd134;
	add.s64 	%rd144, %rd143, %rd136;
	add.s64 	%rd145, %rd144, %rd142;
	shr.u64 	%rd146, %rd145, 61;
	and.b64  	%rd147, %rd145, 2305843009213693951;
	add.s64 	%rd148, %rd147, %rd146;
	setp.gt.u64 	%p11, %rd148, 2305843009213693950;
	add.s64 	%rd149, %rd148, -2305843009213693951;
	selp.b64 	%rd150, %rd149, %rd148, %p11;
	shr.u64 	%rd151, %rd594, 60;
	shl.b64 	%rd152, %rd594, 1;
	and.b64  	%rd153, %rd152, 2305843000623759360;
	and.b64  	%rd154, %rd152, 8589934590;
	add.s64 	%rd155, %rd154, %rd151;
	add.s64 	%rd156, %rd155, %rd153;
	shr.u64 	%rd157, %rd156, 61;
	and.b64  	%rd158, %rd156, 2305843009213693951;
	add.s64 	%rd159, %rd158, %rd157;
	setp.gt.u64 	%p12, %rd159, 2305843009213693950;
	add.s64 	%rd160, %rd159, -2305843009213693951;
	selp.b64 	%rd161, %rd160, %rd159, %p12;
	setp.lt.u64 	%p13, %rd150, %rd161;
	add.s64 	%rd162, %rd150, 2305843009213693951;
	selp.b64 	%rd163, %rd162, %rd150, %p13;
	sub.s64 	%rd595, %rd163, %rd161;
	mul.lo.s64 	%rd164, %rd105, %rd106;
	shr.u64 	%rd165, %rd164, 28;
	and.b64  	%rd166, %rd165, 34359738367;
	shl.b64 	%rd167, %rd164, 33;
	and.b64  	%rd168, %rd167, 2305843000623759360;
	mul.lo.s64 	%rd169, %rd105, %rd105;
	shl.b64 	%rd170, %rd169, 3;
	mul.lo.s64 	%rd171, %rd106, %rd106;
	shr.u64 	%rd172, %rd171, 61;
	and.b64  	%rd173, %rd171, 2305843009213693949;
	add.s64 	%rd174, %rd173, %rd172;
	setp.gt.u64 	%p14, %rd174, 2305843009213693950;
	add.s64 	%rd175, %rd174, -2305843009213693951;
	selp.b64 	%rd176, %rd175, %rd174, %p14;
	add.s64 	%rd177, %rd166, %rd170;
	add.s64 	%rd178, %rd177, %rd168;
	add.s64 	%rd179, %rd178, %rd176;
	shr.u64 	%rd180, %rd179, 61;
	and.b64  	%rd181, %rd179, 2305843009213693951;
	add.s64 	%rd182, %rd181, %rd180;
	setp.gt.u64 	%p15, %rd182, 2305843009213693950;
	add.s64 	%rd183, %rd182, -2305843009213693951;
	selp.b64 	%rd594, %rd183, %rd182, %p15;
	add.s64 	%rd593, %rd593, 1;
	setp.ne.s64 	%p16, %rd593, %rd588;
	@%p16 bra 	$L__BB0_5;
$L__BB0_6:
	setp.eq.s64 	%p17, %rd588, 0;
	shr.u64 	%rd18, %rd602, 32;
	and.b64  	%rd19, %rd602, 4294967295;
	mul.lo.s64 	%rd184, %rd18, 24;
	shr.u64 	%rd185, %rd184, 29;
	shl.b64 	%rd186, %rd184, 32;
	and.b64  	%rd187, %rd186, 2305842974853955584;
	mad.lo.s64 	%rd188, %rd19, 24, %rd185;
	add.s64 	%rd189, %rd188, %rd187;
	shr.u64 	%rd190, %rd189, 61;
	and.b64  	%rd191, %rd189, 2305843009213693951;
	add.s64 	%rd192, %rd191, %rd190;
	setp.gt.u64 	%p18, %rd192, 2305843009213693950;
	add.s64 	%rd193, %rd192, -2305843009213693951;
	selp.b64 	%rd194, %rd193, %rd192, %p18;
	shr.u64 	%rd195, %rd7, 32;
	and.b64  	%rd196, %rd7, 4294967295;
	mul.lo.s64 	%rd197, %rd195, 74;
	shr.u64 	%rd198, %rd197, 29;
	shl.b64 	%rd199, %rd197, 32;
	and.b64  	%rd200, %rd199, 2305843000623759360;
	mad.lo.s64 	%rd201, %rd196, 74, %rd198;
	add.s64 	%rd202, %rd201, %rd200;
	shr.u64 	%rd203, %rd202, 61;
	and.b64  	%rd204, %rd202, 2305843009213693951;
	add.s64 	%rd205, %rd204, %rd203;
	setp.gt.u64 	%p19, %rd205, 2305843009213693950;
	add.s64 	%rd206, %rd205, -2305843009213693951;
	selp.b64 	%rd207, %rd206, %rd205, %p19;
	setp.lt.u64 	%p20, %rd194, %rd207;
	add.s64 	%rd208, %rd194, 2305843009213693951;
	selp.b64 	%rd209, %rd208, %rd194, %p20;
	sub.s64 	%rd602, %rd209, %rd207;
	@%p17 bra 	$L__BB0_9;
	mov.b64 	%rd600, 24;
	mov.b64 	%rd599, 74;
	mov.b64 	%rd598, 0;
$L__BB0_8:
	shr.u64 	%rd213, %rd600, 32;
	shr.u64 	%rd214, %rd602, 32;
	and.b64  	%rd215, %rd600, 4294967295;
	and.b64  	%rd216, %rd602, 4294967295;
	mul.lo.s64 	%rd217, %rd214, %rd215;
	mad.lo.s64 	%rd218, %rd216, %rd213, %rd217;
	shr.u64 	%rd219, %rd218, 29;
	shl.b64 	%rd220, %rd218, 32;
	and.b64  	%rd221, %rd220, 2305843004918726656;
	shl.b64 	%rd222, %rd213, 3;
	mul.lo.s64 	%rd223, %rd216, %rd215;
	shr.u64 	%rd224, %rd223, 61;
	and.b64  	%rd225, %rd223, 2305843009213693951;
	add.s64 	%rd226, %rd225, %rd224;
	setp.gt.u64 	%p21, %rd226, 2305843009213693950;
	add.s64 	%rd227, %rd226, -2305843009213693951;
	selp.b64 	%rd228, %rd227, %rd226, %p21;
	mad.lo.s64 	%rd229, %rd222, %rd214, %rd219;
	add.s64 	%rd230, %rd229, %rd221;
	add.s64 	%rd231, %rd230, %rd228;
	shr.u64 	%rd232, %rd231, 61;
	and.b64  	%rd233, %rd231, 2305843009213693951;
	add.s64 	%rd234, %rd233, %rd232;
	setp.gt.u64 	%p22, %rd234, 2305843009213693950;
	add.s64 	%rd235, %rd234, -2305843009213693951;
	selp.b64 	%rd236, %rd235, %rd234, %p22;
	shr.u64 	%rd237, %rd599, 32;
	and.b64  	%rd238, %rd599, 4294967295;
	mul.lo.s64 	%rd239, %rd238, %rd18;
	mad.lo.s64 	%rd240, %rd237, %rd19, %rd239;
	shr.u64 	%rd241, %rd240, 29;
	shl.b64 	%rd242, %rd240, 32;
	and.b64  	%rd243, %rd242, 2305843004918726656;
	mul.lo.s64 	%rd244, %rd18, %rd237;
	shl.b64 	%rd245, %rd244, 3;
	mul.lo.s64 	%rd246, %rd238, %rd19;
	shr.u64 	%rd247, %rd246, 61;
	and.b64  	%rd248, %rd246, 2305843009213693951;
	add.s64 	%rd249, %rd248, %rd247;
	setp.gt.u64 	%p23, %rd249, 2305843009213693950;
	add.s64 	%rd250, %rd249, -2305843009213693951;
	selp.b64 	%rd251, %rd250, %rd249, %p23;
	add.s64 	%rd252, %rd241, %rd245;
	add.s64 	%rd253, %rd252, %rd243;
	add.s64 	%rd254, %rd253, %rd251;
	shr.u64 	%rd255, %rd254, 61;
	and.b64  	%rd256, %rd254, 2305843009213693951;
	add.s64 	%rd257, %rd256, %rd255;
	setp.gt.u64 	%p24, %rd257, 2305843009213693950;
	add.s64 	%rd258, %rd257, -2305843009213693951;
	selp.b64 	%rd259, %rd258, %rd257, %p24;
	setp.lt.u64 	%p25, %rd236, %rd259;
	add.s64 	%rd260, %rd236, 2305843009213693951;
	selp.b64 	%rd261, %rd260, %rd236, %p25;
	sub.s64 	%rd602, %rd261, %rd259;
	mul.lo.s64 	%rd262, %rd213, %rd215;
	shr.u64 	%rd263, %rd262, 28;
	and.b64  	%rd264, %rd263, 34359738367;
	shl.b64 	%rd265, %rd262, 33;
	and.b64  	%rd266, %rd265, 2305843000623759360;
	mul.lo.s64 	%rd267, %rd215, %rd215;
	shr.u64 	%rd268, %rd267, 61;
	and.b64  	%rd269, %rd267, 2305843009213693949;
	add.s64 	%rd270, %rd269, %rd268;
	setp.gt.u64 	%p26, %rd270, 2305843009213693950;
	add.s64 	%rd271, %rd270, -2305843009213693951;
	selp.b64 	%rd272, %rd271, %rd270, %p26;
	mad.lo.s64 	%rd273, %rd222, %rd213, %rd264;
	add.s64 	%rd274, %rd273, %rd266;
	add.s64 	%rd275, %rd274, %rd272;
	shr.u64 	%rd276, %rd275, 61;
	and.b64  	%rd277, %rd275, 2305843009213693951;
	add.s64 	%rd278, %rd277, %rd276;
	setp.gt.u64 	%p27, %rd278, 2305843009213693950;
	add.s64 	%rd279, %rd278, -2305843009213693951;
	selp.b64 	%rd280, %rd279, %rd278, %p27;
	shr.u64 	%rd281, %rd599, 60;
	shl.b64 	%rd282, %rd599, 1;
	and.b64  	%rd283, %rd282, 2305843000623759360;
	and.b64  	%rd284, %rd282, 8589934590;
	add.s64 	%rd285, %rd284, %rd281;
	add.s64 	%rd286, %rd285, %rd283;
	shr.u64 	%rd287, %rd286, 61;
	and.b64  	%rd288, %rd286, 2305843009213693951;
	add.s64 	%rd289, %rd288, %rd287;
	setp.gt.u64 	%p28, %rd289, 2305843009213693950;
	add.s64 	%rd290, %rd289, -2305843009213693951;
	selp.b64 	%rd291, %rd290, %rd289, %p28;
	setp.lt.u64 	%p29, %rd280, %rd291;
	add.s64 	%rd292, %rd280, 2305843009213693951;
	selp.b64 	%rd293, %rd292, %rd280, %p29;
	sub.s64 	%rd600, %rd293, %rd291;
	mul.lo.s64 	%rd294, %rd237, %rd238;
	shr.u64 	%rd295, %rd294, 28;
	and.b64  	%rd296, %rd295, 34359738367;
	shl.b64 	%rd297, %rd294, 33;
	and.b64  	%rd298, %rd297, 2305843000623759360;
	mul.lo.s64 	%rd299, %rd237, %rd237;
	shl.b64 	%rd300, %rd299, 3;
	mul.lo.s64 	%rd301, %rd238, %rd238;
	shr.u64 	%rd302, %rd301, 61;
	and.b64  	%rd303, %rd301, 2305843009213693949;
	add.s64 	%rd304, %rd303, %rd302;
	setp.gt.u64 	%p30, %rd304, 2305843009213693950;
	add.s64 	%rd305, %rd304, -2305843009213693951;
	selp.b64 	%rd306, %rd305, %rd304, %p30;
	add.s64 	%rd307, %rd296, %rd300;
	add.s64 	%rd308, %rd307, %rd298;
	add.s64 	%rd309, %rd308, %rd306;
	shr.u64 	%rd310, %rd309, 61;
	and.b64  	%rd311, %rd309, 2305843009213693951;
	add.s64 	%rd312, %rd311, %rd310;
	setp.gt.u64 	%p31, %rd312, 2305843009213693950;
	add.s64 	%rd313, %rd312, -2305843009213693951;
	selp.b64 	%rd599, %rd313, %rd312, %p31;
	add.s64 	%rd598, %rd598, 1;
	setp.ne.s64 	%p32, %rd598, %rd588;
	@%p32 bra 	$L__BB0_8;
$L__BB0_9:
	shr.u64 	%rd591, %rd8, 1;
	add.s64 	%rd588, %rd588, 1;
	setp.gt.u64 	%p33, %rd8, 1;
	@%p33 bra 	$L__BB0_2;
$L__BB0_10:
	shl.b32 	%r16, %r1, 3;
	mov.u32 	%r17, _ZZ26gm61_kernel_generate_arrayP10gm61_statePjPlE2xP;
	add.s32 	%r3, %r17, %r16;
	st.shared.u64 	[%r3], %rd590;
	add.s64 	%rd607, %rd2, 1;
	setp.eq.s64 	%p34, %rd607, 0;
	@%p34 bra 	$L__BB0_20;
	mov.b64 	%rd604, 0;
$L__BB0_12:
	mov.u64 	%rd38, %rd607;
	mov.u64 	%rd37, %rd606;
	and.b64  	%rd315, %rd38, 1;
	setp.eq.b64 	%p35, %rd315, 1;
	not.pred 	%p36, %p35;
	@%p36 bra 	$L__BB0_19;
	setp.eq.s64 	%p37, %rd604, 0;
	mov.u64 	%rd606, %rd618;
	@%p37 bra 	$L__BB0_16;
	mov.b64 	%rd611, 24;
	mov.b64 	%rd610, 74;
	mov.u64 	%rd608, %rd604;
	mov.u64 	%rd606, %rd618;
$L__BB0_15:
	shr.u64 	%rd318, %rd611, 32;
	shr.u64 	%rd319, %rd606, 32;
	and.b64  	%rd320, %rd611, 4294967295;
	and.b64  	%rd321, %rd606, 4294967295;
	mul.lo.s64 	%rd322, %rd319, %rd320;
	mad.lo.s64 	%rd323, %rd321, %rd318, %rd322;
	shr.u64 	%rd324, %rd323, 29;
	shl.b64 	%rd325, %rd323, 32;
	and.b64  	%rd326, %rd325, 2305843004918726656;
	shl.b64 	%rd327, %rd318, 3;
	mul.lo.s64 	%rd328, %rd321, %rd320;
	shr.u64 	%rd329, %rd328, 61;
	and.b64  	%rd330, %rd328, 2305843009213693951;
	add.s64 	%rd331, %rd330, %rd329;
	setp.gt.u64 	%p38, %rd331, 2305843009213693950;
	add.s64 	%rd332, %rd331, -2305843009213693951;
	selp.b64 	%rd333, %rd332, %rd331, %p38;
	mad.lo.s64 	%rd334, %rd327, %rd319, %rd324;
	add.s64 	%rd335, %rd334, %rd326;
	add.s64 	%rd336, %rd335, %rd333;
	shr.u64 	%rd337, %rd336, 61;
	and.b64  	%rd338, %rd336, 2305843009213693951;
	add.s64 	%rd339, %rd338, %rd337;
	setp.gt.u64 	%p39, %rd339, 2305843009213693950;
	add.s64 	%rd340, %rd339, -2305843009213693951;
	selp.b64 	%rd341, %rd340, %rd339, %p39;
	shr.u64 	%rd342, %rd610, 32;
	and.b64  	%rd343, %rd610, 4294967295;
	and.b64  	%rd344, %rd37, 4294967295;
	shr.u64 	%rd345, %rd37, 32;
	mul.lo.s64 	%rd346, %rd343, %rd345;
	mad.lo.s64 	%rd347, %rd342, %rd344, %rd346;
	shr.u64 	%rd348, %rd347, 29;
	shl.b64 	%rd349, %rd347, 32;
	and.b64  	%rd350, %rd349, 2305843004918726656;
	mul.lo.s64 	%rd351, %rd345, %rd342;
	shl.b64 	%rd352, %rd351, 3;
	mul.lo.s64 	%rd353, %rd343, %rd344;
	shr.u64 	%rd354, %rd353, 61;
	and.b64  	%rd355, %rd353, 2305843009213693951;
	add.s64 	%rd356, %rd355, %rd354;
	setp.gt.u64 	%p40, %rd356, 2305843009213693950;
	add.s64 	%rd357, %rd356, -2305843009213693951;
	selp.b64 	%rd358, %rd357, %rd356, %p40;
	add.s64 	%rd359, %rd348, %rd352;
	add.s64 	%rd360, %rd359, %rd350;
	add.s64 	%rd361, %rd360, %rd358;
	shr.u64 	%rd362, %rd361, 61;
	and.b64  	%rd363, %rd361, 2305843009213693951;
	add.s64 	%rd364, %rd363, %rd362;
	setp.gt.u64 	%p41, %rd364, 2305843009213693950;
	add.s64 	%rd365, %rd364, -2305843009213693951;
	selp.b64 	%rd366, %rd365, %rd364, %p41;
	setp.lt.u64 	%p42, %rd341, %rd366;
	add.s64 	%rd367, %rd341, 2305843009213693951;
	selp.b64 	%rd368, %rd367, %rd341, %p42;
	sub.s64 	%rd606, %rd368, %rd366;
	mul.lo.s64 	%rd369, %rd318, %rd320;
	shr.u64 	%rd370, %rd369, 28;
	and.b64  	%rd371, %rd370, 34359738367;
	shl.b64 	%rd372, %rd369, 33;
	and.b64  	%rd373, %rd372, 2305843000623759360;
	mul.lo.s64 	%rd374, %rd320, %rd320;
	shr.u64 	%rd375, %rd374, 61;
	and.b64  	%rd376, %rd374, 2305843009213693949;
	add.s64 	%rd377, %rd376, %rd375;
	setp.gt.u64 	%p43, %rd377, 2305843009213693950;
	add.s64 	%rd378, %rd377, -2305843009213693951;
	selp.b64 	%rd379, %rd378, %rd377, %p43;
	mad.lo.s64 	%rd380, %rd327, %rd318, %rd371;
	add.s64 	%rd381, %rd380, %rd373;
	add.s64 	%rd382, %rd381, %rd379;
	shr.u64 	%rd383, %rd382, 61;
	and.b64  	%rd384, %rd382, 2305843009213693951;
	add.s64 	%rd385, %rd384, %rd383;
	setp.gt.u64 	%p44, %rd385, 2305843009213693950;
	add.s64 	%rd386, %rd385, -2305843009213693951;
	selp.b64 	%rd387, %rd386, %rd385, %p44;
	shr.u64 	%rd388, %rd610, 60;
	shl.b64 	%rd389, %rd610, 1;
	and.b64  	%rd390, %rd389, 2305843000623759360;
	and.b64  	%rd391, %rd389, 8589934590;
	add.s64 	%rd392, %rd391, %rd388;
	add.s64 	%rd393, %rd392, %rd390;
	shr.u64 	%rd394, %rd393, 61;
	and.b64  	%rd395, %rd393, 2305843009213693951;
	add.s64 	%rd396, %rd395, %rd394;
	setp.gt.u64 	%p45, %rd396, 2305843009213693950;
	add.s64 	%rd397, %rd396, -2305843009213693951;
	selp.b64 	%rd398, %rd397, %rd396, %p45;
	setp.lt.u64 	%p46, %rd387, %rd398;
	add.s64 	%rd399, %rd387, 2305843009213693951;
	selp.b64 	%rd400, %rd399, %rd387, %p46;
	sub.s64 	%rd611, %rd400, %rd398;
	mul.lo.s64 	%rd401, %rd342, %rd343;
	shr.u64 	%rd402, %rd401, 28;
	and.b64  	%rd403, %rd402, 34359738367;
	shl.b64 	%rd404, %rd401, 33;
	and.b64  	%rd405, %rd404, 2305843000623759360;
	mul.lo.s64 	%rd406, %rd342, %rd342;
	shl.b64 	%rd407, %rd406, 3;
	mul.lo.s64 	%rd408, %rd343, %rd343;
	shr.u64 	%rd409, %rd408, 61;
	and.b64  	%rd410, %rd408, 2305843009213693949;
	add.s64 	%rd411, %rd410, %rd409;
	setp.gt.u64 	%p47, %rd411, 2305843009213693950;
	add.s64 	%rd412, %rd411, -2305843009213693951;
	selp.b64 	%rd413, %rd412, %rd411, %p47;
	add.s64 	%rd414, %rd403, %rd407;
	add.s64 	%rd415, %rd414, %rd405;
	add.s64 	%rd416, %rd415, %rd413;
	shr.u64 	%rd417, %rd416, 61;
	and.b64  	%rd418, %rd416, 2305843009213693951;
	add.s64 	%rd419, %rd418, %rd417;
	setp.gt.u64 	%p48, %rd419, 2305843009213693950;
	add.s64 	%rd420, %rd419, -2305843009213693951;
	selp.b64 	%rd610, %rd420, %rd419, %p48;
	add.s64 	%rd608, %rd608, -1;
	setp.ne.s64 	%p49, %rd608, 0;
	@%p49 bra 	$L__BB0_15;
$L__BB0_16:
	setp.eq.s64 	%p50, %rd604, 0;
	shr.u64 	%rd48, %rd618, 32;
	and.b64  	%rd49, %rd618, 4294967295;
	mul.lo.s64 	%rd421, %rd48, 24;
	shr.u64 	%rd422, %rd421, 29;
	shl.b64 	%rd423, %rd421, 32;
	and.b64  	%rd424, %rd423, 2305842974853955584;
	mad.lo.s64 	%rd425, %rd49, 24, %rd422;
	add.s64 	%rd426, %rd425, %rd424;
	shr.u64 	%rd427, %rd426, 61;
	and.b64  	%rd428, %rd426, 2305843009213693951;
	add.s64 	%rd429, %rd428, %rd427;
	setp.gt.u64 	%p51, %rd429, 2305843009213693950;
	add.s64 	%rd430, %rd429, -2305843009213693951;
	selp.b64 	%rd431, %rd430, %rd429, %p51;
	shr.u64 	%rd432, %rd37, 32;
	and.b64  	%rd433, %rd37, 4294967295;
	mul.lo.s64 	%rd434, %rd432, 74;
	shr.u64 	%rd435, %rd434, 29;
	shl.b64 	%rd436, %rd434, 32;
	and.b64  	%rd437, %rd436, 2305843000623759360;
	mad.lo.s64 	%rd438, %rd433, 74, %rd435;
	add.s64 	%rd439, %rd438, %rd437;
	shr.u64 	%rd440, %rd439, 61;
	and.b64  	%rd441, %rd439, 2305843009213693951;
	add.s64 	%rd442, %rd441, %rd440;
	setp.gt.u64 	%p52, %rd442, 2305843009213693950;
	add.s64 	%rd443, %rd442, -2305843009213693951;
	selp.b64 	%rd444, %rd443, %rd442, %p52;
	setp.lt.u64 	%p53, %rd431, %rd444;
	add.s64 	%rd445, %rd431, 2305843009213693951;
	selp.b64 	%rd446, %rd445, %rd431, %p53;
	sub.s64 	%rd618, %rd446, %rd444;
	@%p50 bra 	$L__BB0_19;
	mov.b64 	%rd616, 24;
	mov.b64 	%rd615, 74;
	mov.b64 	%rd614, 0;
$L__BB0_18:
	shr.u64 	%rd450, %rd616, 32;
	shr.u64 	%rd451, %rd618, 32;
	and.b64  	%rd452, %rd616, 4294967295;
	and.b64  	%rd453, %rd618, 4294967295;
	mul.lo.s64 	%rd454, %rd451, %rd452;
	mad.lo.s64 	%rd455, %rd453, %rd450, %rd454;
	shr.u64 	%rd456, %rd455, 29;
	shl.b64 	%rd457, %rd455, 32;
	and.b64  	%rd458, %rd457, 2305843004918726656;
	shl.b64 	%rd459, %rd450, 3;
	mul.lo.s64 	%rd460, %rd453, %rd452;
	shr.u64 	%rd461, %rd460, 61;
	and.b64  	%rd462, %rd460, 2305843009213693951;
	add.s64 	%rd463, %rd462, %rd461;
	setp.gt.u64 	%p54, %rd463, 2305843009213693950;
	add.s64 	%rd464, %rd463, -2305843009213693951;
	selp.b64 	%rd465, %rd464, %rd463, %p54;
	mad.lo.s64 	%rd466, %rd459, %rd451, %rd456;
	add.s64 	%rd467, %rd466, %rd458;
	add.s64 	%rd468, %rd467, %rd465;
	shr.u64 	%rd469, %rd468, 61;
	and.b64  	%rd470, %rd468, 2305843009213693951;
	add.s64 	%rd471, %rd470, %rd469;
	setp.gt.u64 	%p55, %rd471, 2305843009213693950;
	add.s64 	%rd472, %rd471, -2305843009213693951;
	selp.b64 	%rd473, %rd472, %rd471, %p55;
	shr.u64 	%rd474, %rd615, 32;
	and.b64  	%rd475, %rd615, 4294967295;
	mul.lo.s64 	%rd476, %rd475, %rd48;
	mad.lo.s64 	%rd477, %rd474, %rd49, %rd476;
	shr.u64 	%rd478, %rd477, 29;
	shl.b64 	%rd479, %rd477, 32;
	and.b64  	%rd480, %rd479, 2305843004918726656;
	mul.lo.s64 	%rd481, %rd48, %rd474;
	shl.b64 	%rd482, %rd481, 3;
	mul.lo.s64 	%rd483, %rd475, %rd49;
	shr.u64 	%rd484, %rd483, 61;
	and.b64  	%rd485, %rd483, 2305843009213693951;
	add.s64 	%rd486, %rd485, %rd484;
	setp.gt.u64 	%p56, %rd486, 2305843009213693950;
	add.s64 	%rd487, %rd486, -2305843009213693951;
	selp.b64 	%rd488, %rd487, %rd486, %p56;
	add.s64 	%rd489, %rd478, %rd482;
	add.s64 	%rd490, %rd489, %rd480;
	add.s64 	%rd491, %rd490, %rd488;
	shr.u64 	%rd492, %rd491, 61;
	and.b64  	%rd493, %rd491, 2305843009213693951;
	add.s64 	%rd494, %rd493, %rd492;
	setp.gt.u64 	%p57, %rd494, 2305843009213693950;
	add.s64 	%rd495, %rd494, -2305843009213693951;
	selp.b64 	%rd496, %rd495, %rd494, %p57;
	setp.lt.u64 	%p58, %rd473, %rd496;
	add.s64 	%rd497, %rd473, 2305843009213693951;
	selp.b64 	%rd498, %rd497, %rd473, %p58;
	sub.s64 	%rd618, %rd498, %rd496;
	mul.lo.s64 	%rd499, %rd450, %rd452;
	shr.u64 	%rd500, %rd499, 28;
	and.b64  	%rd501, %rd500, 34359738367;
	shl.b64 	%rd502, %rd499, 33;
	and.b64  	%rd503, %rd502, 2305843000623759360;
	mul.lo.s64 	%rd504, %rd452, %rd452;
	shr.u64 	%rd505, %rd504, 61;
	and.b64  	%rd506, %rd504, 2305843009213693949;
	add.s64 	%rd507, %rd506, %rd505;
	setp.gt.u64 	%p59, %rd507, 2305843009213693950;
	add.s64 	%rd508, %rd507, -2305843009213693951;
	selp.b64 	%rd509, %rd508, %rd507, %p59;
	mad.lo.s64 	%rd510, %rd459, %rd450, %rd501;
	add.s64 	%rd511, %rd510, %rd503;
	add.s64 	%rd512, %rd511, %rd509;
	shr.u64 	%rd513, %rd512, 61;
	and.b64  	%rd514, %rd512, 2305843009213693951;
	add.s64 	%rd515, %rd514, %rd513;
	setp.gt.u64 	%p60, %rd515, 2305843009213693950;
	add.s64 	%rd516, %rd515, -2305843009213693951;
	selp.b64 	%rd517, %rd516, %rd515, %p60;
	shr.u64 	%rd518, %rd615, 60;
	shl.b64 	%rd519, %rd615, 1;
	and.b64  	%rd520, %rd519, 2305843000623759360;
	and.b64  	%rd521, %rd519, 8589934590;
	add.s64 	%rd522, %rd521, %rd518;
	add.s64 	%rd523, %rd522, %rd520;
	shr.u64 	%rd524, %rd523, 61;
	and.b64  	%rd525, %rd523, 2305843009213693951;
	add.s64 	%rd526, %rd525, %rd524;
	setp.gt.u64 	%p61, %rd526, 2305843009213693950;
	add.s64 	%rd527, %rd526, -2305843009213693951;
	selp.b64 	%rd528, %rd527, %rd526, %p61;
	setp.lt.u64 	%p62, %rd517, %rd528;
	add.s64 	%rd529, %rd517, 2305843009213693951;
	selp.b64 	%rd530, %rd529, %rd517, %p62;
	sub.s64 	%rd616, %rd530, %rd528;
	mul.lo.s64 	%rd531, %rd474, %rd475;
	shr.u64 	%rd532, %rd531, 28;
	and.b64  	%rd533, %rd532, 34359738367;
	shl.b64 	%rd534, %rd531, 33;
	and.b64  	%rd535, %rd534, 2305843000623759360;
	mul.lo.s64 	%rd536, %rd474, %rd474;
	shl.b64 	%rd537, %rd536, 3;
	mul.lo.s64 	%rd538, %rd475, %rd475;
	shr.u64 	%rd539, %rd538, 61;
	and.b64  	%rd540, %rd538, 2305843009213693949;
	add.s64 	%rd541, %rd540, %rd539;
	setp.gt.u64 	%p63, %rd541, 2305843009213693950;
	add.s64 	%rd542, %rd541, -2305843009213693951;
	selp.b64 	%rd543, %rd542, %rd541, %p63;
	add.s64 	%rd544, %rd533, %rd537;
	add.s64 	%rd545, %rd544, %rd535;
	add.s64 	%rd546, %rd545, %rd543;
	shr.u64 	%rd547, %rd546, 61;
	and.b64  	%rd548, %rd546, 2305843009213693951;
	add.s64 	%rd549, %rd548, %rd547;
	setp.gt.u64 	%p64, %rd549, 2305843009213693950;
	add.s64 	%rd550, %rd549, -2305843009213693951;
	selp.b64 	%rd615, %rd550, %rd549, %p64;
	add.s64 	%rd614, %rd614, 1;
	setp.ne.s64 	%p65, %rd614, %rd604;
	@%p65 bra 	$L__BB0_18;
$L__BB0_19:
	shr.u64 	%rd607, %rd38, 1;
	add.s64 	%rd604, %rd604, 1;
	setp.gt.u64 	%p66, %rd38, 1;
	@%p66 bra 	$L__BB0_12;
$L__BB0_20:
	shl.b32 	%r18, %r1, 3;
	mov.u32 	%r19, _ZZ26gm61_kernel_generate_arrayP10gm61_statePjPlE2xN;
	add.s32 	%r4, %r19, %r18;
	st.shared.u64 	[%r4], %rd606;
	setp.lt.s64 	%p67, %rd1, 1;
	@%p67 bra 	$L__BB0_29;
	ld.param.u64 	%rd586, [_Z26gm61_kernel_generate_arrayP10gm61_statePjPl_param_1];
	mov.b32 	%r21, 1;
	shl.b32 	%r5, %r21, %r2;
	shl.b32 	%r22, %r1, 2;
	mov.u32 	%r23, _ZZ26gm61_kernel_generate_arrayP10gm61_statePjPlE1a;
	add.s32 	%r6, %r23, %r22;
	and.b32  	%r7, %r1, 3;
	and.b32  	%r8, %r1, 15;
	cvta.to.global.u64 	%rd64, %rd586;
	mov.b32 	%r42, 0;
	mov.b64 	%rd620, 0;
$L__BB0_22:
	setp.ne.s32 	%p68, %r7, 0;
	ld.shared.u64 	%rd552, [%r4];
	ld.shared.u64 	%rd553, [%r3];
	shl.b64 	%rd554, %rd552, 1;
	shl.b64 	%rd555, %rd553, 1;
	shl.b64 	%rd556, %rd553, 2;
	add.s64 	%rd557, %rd555, %rd556;
	sub.s64 	%rd558, %rd554, %rd557;
	add.s64 	%rd559, %rd558, -4611686018427387910;
	shr.u64 	%rd560, %rd559, 61;
	and.b64  	%rd561, %rd559, 2305843009213693950;
	add.s64 	%rd562, %rd561, %rd560;
	setp.gt.u64 	%p69, %rd562, 2305843009213693950;
	add.s64 	%rd563, %rd562, -2305843009213693951;
	selp.b64 	%rd564, %rd563, %rd562, %p69;
	shl.b64 	%rd565, %rd564, 2;
	shl.b64 	%rd566, %rd564, 1;
	sub.s64 	%rd567, %rd566, %rd553;
	add.s64 	%rd568, %rd567, %rd565;
	add.s64 	%rd569, %rd568, 2305843009213693951;
	shr.u64 	%rd570, %rd569, 61;
	and.b64  	%rd571, %rd569, 2305843009213693951;
	add.s64 	%rd572, %rd571, %rd570;
	setp.gt.u64 	%p70, %rd572, 2305843009213693950;
	shl.b64 	%rd573, %rd572, 1;
	add.s64 	%rd574, %rd573, -4611686018427387902;
	selp.b64 	%rd575, %rd574, %rd573, %p70;
	shr.u64 	%rd576, %rd575, 61;
	and.b64  	%rd577, %rd575, 2305843009213693950;
	add.s64 	%rd578, %rd577, %rd576;
	setp.gt.u64 	%p71, %rd578, 2305843009213693950;
	add.s64 	%rd579, %rd578, -2305843009213693951;
	selp.b64 	%rd580, %rd579, %rd578, %p71;
	st.shared.u64 	[%r3], %rd552;
	st.shared.u64 	[%r4], %rd580;
	setp.lt.u64 	%p72, %rd580, 1152921504606846976;
	selp.b32 	%r24, 0, %r5, %p72;
	st.shared.u32 	[%r6], %r24;
	bar.sync 	0;
	@%p68 bra 	$L__BB0_24;
	ld.shared.u32 	%r25, [%r6];
	ld.shared.u32 	%r26, [%r6+4];
	add.s32 	%r27, %r26, %r25;
	ld.shared.u32 	%r28, [%r6+8];
	add.s32 	%r29, %r27, %r28;
	ld.shared.u32 	%r30, [%r6+12];
	add.s32 	%r31, %r29, %r30;
	st.shared.u32 	[%r6], %r31;
$L__BB0_24:
	setp.ne.s32 	%p73, %r8, 0;
	bar.sync 	0;
	@%p73 bra 	$L__BB0_26;
	ld.shared.u32 	%r32, [%r6];
	ld.shared.u32 	%r33, [%r6+16];
	add.s32 	%r34, %r33, %r32;
	ld.shared.u32 	%r35, [%r6+32];
	add.s32 	%r36, %r34, %r35;
	ld.shared.u32 	%r37, [%r6+48];
	add.s32 	%r38, %r36, %r37;
	st.shared.u32 	[%r6], %r38;
$L__BB0_26:
	setp.ne.s32 	%p74, %r2, 0;
	bar.sync 	0;
	@%p74 bra 	$L__BB0_28;
	ld.shared.u32 	%r39, [%r6];
	ld.shared.u32 	%r40, [%r6+64];
	add.s32 	%r41, %r40, %r39;
	add.s64 	%rd581, %rd620, %rd2;
	shl.b64 	%rd582, %rd581, 2;
	add.s64 	%rd583, %rd64, %rd582;
	st.global.u32 	[%rd583], %r41;
$L__BB0_28:
	ld.param.u64 	%rd587, [_Z26gm61_kernel_generate_arrayP10gm61_statePjPl_param_2];
	add.s32 	%r42, %r42, 1;
	cvt.u64.u32 	%rd620, %r42;
	cvta.to.global.u64 	%rd584, %rd587;
	ld.global.u64 	%rd585, [%rd584];
	setp.gt.s64 	%p75, %rd585, %rd620;
	@%p75 bra 	$L__BB0_22;
$L__BB0_29:
	ret;

}
	// .globl	_Z32gm61_kernel_generate_array_floatP10gm61_statePfPl
.visible .entry _Z32gm61_kernel_generate_array_floatP10gm61_statePfPl(
	.param .u64 .ptr .align 1 _Z32gm61_kernel_generate_array_floatP10gm61_statePfPl_param_0,
	.param .u64 .ptr .align 1 _Z32gm61_kernel_generate_array_floatP10gm61_statePfPl_param_1,
	.param .u64 .ptr .align 1 _Z32gm61_kernel_generate_array_floatP10gm61_statePfPl_param_2
)
{
	.reg .pred 	%p<76>;
	.reg .b32 	%r<43>;
	.reg .b32 	%f<3>;
	.reg .b64 	%rd<621>;
	// demoted variable
	.shared .align 8 .b8 _ZZ32gm61_kernel_generate_array_floatP10gm61_statePfPlE2xP[1024];
	// demoted variable
	.shared .align 8 .b8 _ZZ32gm61_kernel_generate_array_floatP10gm61_statePfPlE2xN[1024];
	// demoted variable
	.shared .align 4 .b8 _ZZ32gm61_kernel_generate_array_floatP10gm61_statePfPlE1a[512];
	ld.param.u64 	%rd69, [_Z32gm61_kernel_generate_array_floatP10gm61_statePfPl_param_0];
	ld.param.u64 	%rd68, [_Z32gm61_kernel_generate_array_floatP10gm61_statePfPl_param_2];
	cvta.to.global.u64 	%rd70, %rd69;
	cvta.to.global.u64 	%rd71, %rd68;
	mov.u32 	%r1, %tid.x;
	and.b32  	%r2, %r1, 31;
	mov.u32 	%r11, %ctaid.x;
	mov.u32 	%r12, %ntid.x;
	mad.lo.s32 	%r13, %r11, %r12, %r1;
	shr.u32 	%r14, %r13, 5;
	cvt.u64.u32 	%rd72, %r14;
	ld.global.u64 	%rd1, [%rd71];
	mul.lo.s64 	%rd2, %rd1, %rd72;
	shl.b32 	%r15, %r1, 3;
	cvt.u64.u32 	%rd73, %r15;
	and.b64  	%rd74, %rd73, 248;
	add.s64 	%rd75, %rd70, %rd74;
	ld.global.u64 	%rd606, [%rd75+256];
	ld.global.u64 	%rd618, [%rd75];
	setp.eq.s64 	%p1, %rd2, 0;
	mov.u64 	%rd590, %rd606;
	@%p1 bra 	$L__BB1_10;
	mov.b64 	%rd588, 0;
	mov.u64 	%rd602, %rd618;
	mov.u64 	%rd590, %rd606;
	mov.u64 	%rd591, %rd2;
$L__BB1_2:
	mov.u64 	%rd8, %rd591;
	mov.u64 	%rd7, %rd590;
	and.b64  	%rd77, %rd8, 1;
	setp.eq.b64 	%p2, %rd77, 1;
	not.pred 	%p3, %p2;
	@%p3 bra 	$L__BB1_9;
	setp.eq.s64 	%p4, %rd588, 0;
	mov.u64 	%rd590, %rd602;
	@%p4 bra 	$L__BB1_6;
	mov.b64 	%rd595, 24;
	mov.b64 	%rd594, 74;
	mov.b64 	%rd593, 0;
	mov.u64 	%rd590, %rd602;
$L__BB1_5:
	shr.u64 	%rd81, %rd595, 32;
	shr.u64 	%rd82, %rd590, 32;
	and.b64  	%rd83, %rd595, 4294967295;
	and.b64  	%rd84, %rd590, 4294967295;
	mul.lo.s64 	%rd85, %rd82, %rd83;
	mad.lo.s64 	%rd86, %rd84, %rd81, %rd85;
	shr.u64 	%rd87, %rd86, 29;
	shl.b64 	%rd88, %rd86, 32;
	and.b64  	%rd89, %rd88, 2305843004918726656;
	shl.b64 	%rd90, %rd81, 3;
	mul.lo.s64 	%rd91, %rd84, %rd83;
	shr.u64 	%rd92, %rd91, 61;
	and.b64  	%rd93, %rd91, 2305843009213693951;
	add.s64 	%rd94, %rd93, %rd92;
	setp.gt.u64 	%p5, %rd94, 2305843009213693950;
	add.s64 	%rd95, %rd94, -2305843009213693951;
	selp.b64 	%rd96, %rd95, %rd94, %p5;
	mad.lo.s64 	%rd97, %rd90, %rd82, %rd87;
	add.s64 	%rd98, %rd97, %rd89;
	add.s64 	%rd99, %rd98, %rd96;
	shr.u64 	%rd100, %rd99, 61;
	and.b64  	%rd101, %rd99, 2305843009213693951;
	add.s64 	%rd102, %rd101, %rd100;
	setp.gt.u64 	%p6, %rd102, 2305843009213693950;
	add.s64 	%rd103, %rd102, -2305843009213693951;
	selp.b64 	%rd104, %rd103, %rd102, %p6;
	shr.u64 	%rd105, %rd594, 32;
	and.b64  	%rd106, %rd594, 4294967295;
	and.b64  	%rd107, %rd7, 4294967295;
	shr.u64 	%rd108, %rd7, 32;
	mul.lo.s64 	%rd109, %rd106, %rd108;
	mad.lo.s64 	%rd110, %rd105, %rd107, %rd109;
	shr.u64 	%rd111, %rd110, 29;
	shl.b64 	%rd112, %rd110, 32;
	and.b64  	%rd113, %rd112, 2305843004918726656;
	mul.lo.s64 	%rd114, %rd108, %rd105;
	shl.b64 	%rd115, %rd114, 3;
	mul.lo.s64 	%rd116, %rd106, %rd107;
	shr.u64 	%rd117, %rd116, 61;
	and.b64  	%rd118, %rd116, 2305843009213693951;
	add.s64 	%rd119, %rd118, %rd117;
	setp.gt.u64 	%p7, %rd119, 2305843009213693950;
	add.s64 	%rd120, %rd119, -2305843009213693951;
	selp.b64 	%rd121, %rd120, %rd119, %p7;
	add.s64 	%rd122, %rd111, %rd115;
	add.s64 	%rd123, %rd122, %rd113;
	add.s64 	%rd124, %rd123, %rd121;
	shr.u64 	%rd125, %rd124, 61;
	and.b64  	%rd126, %rd124, 2305843009213693951;
	add.s64 	%rd127, %rd126, %rd125;
	setp.gt.u64 	%p8, %rd127, 2305843009213693950;
	add.s64 	%rd128, %rd127, -2305843009213693951;
	selp.b64 	%rd129, %rd128, %rd127, %p8;
	setp.lt.u64 	%p9, %rd104, %rd129;
	add.s64 	%rd130, %rd104, 2305843009213693951;
	selp.b64 	%rd131, %rd130, %rd104, %p9;
	sub.s64 	%rd590, %rd131, %rd129;
	mul.lo.s64 	%rd132, %rd81, %rd83;
	shr.u64 	%rd133, %rd132, 28;
	and.b64  	%rd134, %rd133, 34359738367;
	shl.b64 	%rd135, %rd132, 33;
	and.b64  	%rd136, %rd135, 2305843000623759360;
	mul.lo.s64 	%rd137, %rd83, %rd83;
	shr.u64 	%rd138, %rd137, 61;
	and.b64  	%rd139, %rd137, 2305843009213693949;
	add.s64 	%rd140, %rd139, %rd138;
	setp.gt.u64 	%p10, %rd140, 2305843009213693950;
	add.s64 	%rd141, %rd140, -2305843009213693951;
	selp.b64 	%rd142, %rd141, %rd140, %p10;
	mad.lo.s64 	%rd143, %rd90, %rd81, %rd134;
	add.s64 	%rd144, %rd143, %rd136;
	add.s64 	%rd145, %rd144, %rd142;
	shr.u64 	%rd146, %rd145, 61;
	and.b64  	%rd147, %rd145, 2305843009213693951;
	add.s64 	%rd148, %rd147, %rd146;
	setp.gt.u64 	%p11, %rd148, 2305843009213693950;
	add.s64 	%rd149, %rd148, -2305843009213693951;
	selp.b64 	%rd150, %rd149, %rd148, %p11;
	shr.u64 	%rd151, %rd594, 60;
	shl.b64 	%rd152, %rd594, 1;
	and.b64  	%rd153, %rd152, 2305843000623759360;
	and.b64  	%rd154, %rd152, 8589934590;
	add.s64 	%rd155, %rd154, %rd151;
	add.s64 	%rd156, %rd155, %rd153;
	shr.u64 	%rd157, %rd156, 61;
	and.b64  	%rd158, %rd156, 2305843009213693951;
	add.s64 	%rd159, %rd158, %rd157;
	setp.gt.u64 	%p12, %rd159, 2305843009213693950;
	add.s64 	%rd160, %rd159, -2305843009213693951;
	selp.b64 	%rd161, %rd160, %rd159, %p12;
	setp.lt.u64 	%p13, %rd150, %rd161;
	add.s64 	%rd162, %rd150, 2305843009213693951;
	selp.b64 	%rd163, %rd162, %rd150, %p13;
	sub.s64 	%rd595, %rd163, %rd161;
	mul.lo.s64 	%rd164, %rd105, %rd106;
	shr.u64 	%rd165, %rd164, 28;
	and.b64  	%rd166, %rd165, 34359738367;
	shl.b64 	%rd167, %rd164, 33;
	and.b64  	%rd168, %rd167, 2305843000623759360;
	mul.lo.s64 	%rd169, %rd105, %rd105;
	shl.b64 	%rd170, %rd169, 3;
	mul.lo.s64 	%rd171, %rd106, %rd106;
	shr.u64 	%rd172, %rd171, 61;
	and.b64  	%rd173, %rd171, 2305843009213693949;
	add.s64 	%rd174, %rd173, %rd172;
	setp.gt.u64 	%p14, %rd174, 2305843009213693950;
	add.s64 	%rd175, %rd174, -2305843009213693951;
	selp.b64 	%rd176, %rd175, %rd174, %p14;
	add.s64 	%rd177, %rd166, %rd170;
	add.s64 	%rd178, %rd177, %rd168;
	add.s64 	%rd179, %rd178, %rd176;
	shr.u64 	%rd180, %rd179, 61;
	and.b64  	%rd181, %rd179, 2305843009213693951;
	add.s64 	%rd182, %rd181, %rd180;
	setp.gt.u64 	%p15, %rd182, 2305843009213693950;
	add.s64 	%rd183, %rd182, -2305843009213693951;
	selp.b64 	%rd594, %rd183, %rd182, %p15;
	add.s64 	%rd593, %rd593, 1;
	setp.ne.s64 	%p16, %rd593, %rd588;
	@%p16 bra 	$L__BB1_5;
$L__BB1_6:
	setp.eq.s64 	%p17, %rd588, 0;
	shr.u64 	%rd18, %rd602, 32;
	and.b64  	%rd19, %rd602, 4294967295;
	mul.lo.s64 	%rd184, %rd18, 24;
	shr.u64 	%rd185, %rd184, 29;
	shl.b64 	%rd186, %rd184, 32;
	and.b64  	%rd187, %rd186, 2305842974853955584;
	mad.lo.s64 	%rd188, %rd19, 24, %rd185;
	add.s64 	%rd189, %rd188, %rd187;
	shr.u64 	%rd190, %rd189, 61;
	and.b64  	%rd191, %rd189, 2305843009213693951;
	add.s64 	%rd192, %rd191, %rd190;
	setp.gt.u64 	%p18, %rd192, 2305843009213693950;
	add.s64 	%rd193, %rd192, -2305843009213693951;
	selp.b64 	%rd194, %rd193, %rd192, %p18;
	shr.u64 	%rd195, %rd7, 32;
	and.b64  	%rd196, %rd7, 4294967295;
	mul.lo.s64 	%rd197, %rd195, 74;
	shr.u64 	%rd198, %rd197, 29;
	shl.b64 	%rd199, %rd197, 32;
	and.b64  	%rd200, %rd199, 2305843000623759360;
	mad.lo.s64 	%rd201, %rd196, 74, %rd198;
	add.s64 	%rd202, %rd201, %rd200;
	shr.u64 	%rd203, %rd202, 61;
	and.b64  	%rd204, %rd202, 2305843009213693951;
	add.s64 	%rd205, %rd204, %rd203;
	setp.gt.u64 	%p19, %rd205, 2305843009213693950;
	add.s64 	%rd206, %rd205, -2305843009213693951;
	selp.b64 	%rd207, %rd206, %rd205, %p19;
	setp.lt.u64 	%p20, %rd194, %rd207;
	add.s64 	%rd208, %rd194, 2305843009213693951;
	selp.b64 	%rd209, %rd208, %rd194, %p20;
	sub.s64 	%rd602, %rd209, %rd207;
	@%p17 bra 	$L__BB1_9;
	mov.b64 	%rd600, 24;
	mov.b64 	%rd599, 74;
	mov.b64 	%rd598, 0;
$L__BB1_8:
	shr.u64 	%rd213, %rd600, 32;
	shr.u64 	%rd214, %rd602, 32;
	and.b64  	%rd215, %rd600, 4294967295;
	and.b64  	%rd216, %rd602, 4294967295;
	mul.lo.s64 	%rd217, %rd214, %rd215;
	mad.lo.s64 	%rd218, %rd216, %rd213, %rd217;
	shr.u64 	%rd219, %rd218, 29;
	shl.b64 	%rd220, %rd218, 32;
	and.b64  	%rd221, %rd220, 2305843004918726656;
	shl.b64 	%rd222, %rd213, 3;
	mul.lo.s64 	%rd223, %rd216, %rd215;
	shr.u64 	%rd224, %rd223, 61;
	and.b64  	%rd225, %rd223, 2305843009213693951;
	add.s64 	%rd226, %rd225, %rd224;
	setp.gt.u64 	%p21, %rd226, 2305843009213693950;
	add.s64 	%rd227, %rd226, -2305843009213693951;
	selp.b64 	%rd228, %rd227, %rd226, %p21;
	mad.lo.s64 	%rd229, %rd222, %rd214, %rd219;
	add.s64 	%rd230, %rd229, %rd221;
	add.s64 	%rd231, %rd230, %rd228;
	shr.u64 	%rd232, %rd231, 61;
	and.b64  	%rd233, %rd231, 2305843009213693951;
	add.s64 	%rd234, %rd233, %rd232;
	setp.gt.u64 	%p22, %rd234, 2305843009213693950;
	add.s64 	%rd235, %rd234, -2305843009213693951;
	selp.b64 	%rd236, %rd235, %rd234, %p22;
	shr.u64 	%rd237, %rd599, 32;
	and.b64  	%rd238, %rd599, 4294967295;
	mul.lo.s64 	%rd239, %rd238, %rd18;
	mad.lo.s64 	%rd240, %rd237, %rd19, %rd239;
	shr.u64 	%rd241, %rd240, 29;
	shl.b64 	%rd242, %rd240, 32;
	and.b64  	%rd243, %rd242, 2305843004918726656;
	mul.lo.s64 	%rd244, %rd18, %rd237;
	shl.b64 	%rd245, %rd244, 3;
	mul.lo.s64 	%rd246, %rd238, %rd19;
	shr.u64 	%rd247, %rd246, 61;
	and.b64  	%rd248, %rd246, 2305843009213693951;
	add.s64 	%rd249, %rd248, %rd247;
	setp.gt.u64 	%p23, %rd249, 2305843009213693950;
	add.s64 	%rd250, %rd249, -2305843009213693951;
	selp.b64 	%rd251, %rd250, %rd249, %p23;
	add.s64 	%rd252, %rd241, %rd245;
	add.s64 	%rd253, %rd252, %rd243;
	add.s64 	%rd254, %rd253, %rd251;
	shr.u64 	%rd255, %rd254, 61;
	and.b64  	%rd256, %rd254, 2305843009213693951;
	add.s64 	%rd257, %rd256, %rd255;
	setp.gt.u64 	%p24, %rd257, 2305843009213693950;
	add.s64 	%rd258, %rd257, -2305843009213693951;
	selp.b64 	%rd259, %rd258, %rd257, %p24;
	setp.lt.u64 	%p25, %rd236, %rd259;
	add.s64 	%rd260, %rd236, 2305843009213693951;
	selp.b64 	%rd261, %rd260, %rd236, %p25;
	sub.s64 	%rd602, %rd261, %rd259;
	mul.lo.s64 	%rd262, %rd213, %rd215;
	shr.u64 	%rd263, %rd262, 28;
	and.b64  	%rd264, %rd263, 34359738367;
	shl.b64 	%rd265, %rd262, 33;
	and.b64  	%rd266, %rd265, 2305843000623759360;
	mul.lo.s64 	%rd267, %rd215, %rd215;
	shr.u64 	%rd268, %rd267, 61;
	and.b64  	%rd269, %rd267, 2305843009213693949;
	add.s64 	%rd270, %rd269, %rd268;
	setp.gt.u64 	%p26, %rd270, 2305843009213693950;
	add.s64 	%rd271, %rd270, -2305843009213693951;
	selp.b64 	%rd272, %rd271, %rd270, %p26;
	mad.lo.s64 	%rd273, %rd222, %rd213, %rd264;
	add.s64 	%rd274, %rd273, %rd266;
	add.s64 	%rd275, %rd274, %rd272;
	shr.u64 	%rd276, %rd275, 61;
	and.b64  	%rd277, %rd275, 2305843009213693951;
	add.s64 	%rd278, %rd277, %rd276;
	setp.gt.u64 	%p27, %rd278, 2305843009213693950;
	add.s64 	%rd279, %rd278, -2305843009213693951;
	selp.b64 	%rd280, %rd279, %rd278, %p27;
	shr.u64 	%rd281, %rd599, 60;
	shl.b64 	%rd282, %rd599, 1;
	and.b64  	%rd283, %rd282, 2305843000623759360;
	and.b64  	%rd284, %rd282, 8589934590;
	add.s64 	%rd285, %rd284, %rd281;
	add.s64 	%rd286, %rd285, %rd283;
	shr.u64 	%rd287, %rd286, 61;
	and.b64  	%rd288, %rd286, 2305843009213693951;
	add.s64 	%rd289, %rd288, %rd287;
	setp.gt.u64 	%p28, %rd289, 2305843009213693950;
	add.s64 	%rd290, %rd289, -2305843009213693951;
	selp.b64 	%rd291, %rd290, %rd289, %p28;
	setp.lt.u64 	%p29, %rd280, %rd291;
	add.s64 	%rd292, %rd280, 2305843009213693951;
	selp.b64 	%rd293, %rd292, %rd280, %p29;
	sub.s64 	%rd600, %rd293, %rd291;
	mul.lo.s64 	%rd294, %rd237, %rd238;
	shr.u64 	%rd295, %rd294, 28;
	and.b64  	%rd296, %rd295, 34359738367;
	shl.b64 	%rd297, %rd294, 33;
	and.b64  	%rd298, %rd297, 2305843000623759360;
	mul.lo.s64 	%rd299, %rd237, %rd237;
	shl.b64 	%rd300, %rd299, 3;
	mul.lo.s64 	%rd301, %rd238, %rd238;
	shr.u64 	%rd302, %rd301, 61;
	and.b64  	%rd303, %rd301, 2305843009213693949;
	add.s64 	%rd304, %rd303, %rd302;
	setp.gt.u64 	%p30, %rd304, 2305843009213693950;
	add.s64 	%rd305, %rd304, -2305843009213693951;
	selp.b64 	%rd306, %rd305, %rd304, %p30;
	add.s64 	%rd307, %rd296, %rd300;
	add.s64 	%rd308, %rd307, %rd298;
	add.s64 	%rd309, %rd308, %rd306;
	shr.u64 	%rd310, %rd309, 61;
	and.b64  	%rd311, %rd309, 2305843009213693951;
	add.s64 	%rd312, %rd311, %rd310;
	setp.gt.u64 	%p31, %rd312, 2305843009213693950;
	add.s64 	%rd313, %rd312, -2305843009213693951;
	selp.b64 	%rd599, %rd313, %rd312, %p31;
	add.s64 	%rd598, %rd598, 1;
	setp.ne.s64 	%p32, %rd598, %rd588;
	@%p32 bra 	$L__BB1_8;
$L__BB1_9:
	shr.u64 	%rd591, %rd8, 1;
	add.s64 	%rd588, %rd588, 1;
	setp.gt.u64 	%p33, %rd8, 1;
	@%p33 bra 	$L__BB1_2;
$L__BB1_10:
	shl.b32 	%r16, %r1, 3;
	mov.u32 	%r17, _ZZ32gm61_kernel_generate_array_floatP10gm61_statePfPlE2xP;
	add.s32 	%r3, %r17, %r16;
	st.shared.u64 	[%r3], %rd590;
	add.s64 	%rd607, %rd2, 1;
	setp.eq.s64 	%p34, %rd607, 0;
	@%p34 bra 	$L__BB1_20;
	mov.b64 	%rd604, 0;
$L__BB1_12:
	mov.u64 	%rd38, %rd607;
	mov.u64 	%rd37, %rd606;
	and.b64  	%rd315, %rd38, 1;
	setp.eq.b64 	%p35, %rd315, 1;
	not.pred 	%p36, %p35;
	@%p36 bra 	$L__BB1_19;
	setp.eq.s64 	%p37, %rd604, 0;
	mov.u64 	%rd606, %rd618;
	@%p37 bra 	$L__BB1_16;
	mov.b64 	%rd611, 24;
	mov.b64 	%rd610, 74;
	mov.u64 	%rd608, %rd604;
	mov.u64 	%rd606, %rd618;
$L__BB1_15:
	shr.u64 	%rd318, %rd611, 32;
	shr.u64 	%rd319, %rd606, 32;
	and.b64  	%rd320, %rd611, 4294967295;
	and.b64  	%rd321, %rd606, 4294967295;
	mul.lo.s64 	%rd322, %rd319, %rd320;
	mad.lo.s64 	%rd323, %rd321, %rd318, %rd322;
	shr.u64 	%rd324, %rd323, 29;
	shl.b64 	%rd325, %rd323, 32;
	and.b64  	%rd326, %rd325, 2305843004918726656;
	shl.b64 	%rd327, %rd318, 3;
	mul.lo.s64 	%rd328, %rd321, %rd320;
	shr.u64 	%rd329, %rd328, 61;
	and.b64  	%rd330, %rd328, 2305843009213693951;
	add.s64 	%rd331, %rd330, %rd329;
	setp.gt.u64 	%p38, %rd331, 2305843009213693950;
	add.s64 	%rd332, %rd331, -2305843009213693951;
	selp.b64 	%rd333, %rd332, %rd331, %p38;
	mad.lo.s64 	%rd334, %rd327, %rd319, %rd324;
	add.s64 	%rd335, %rd334, %rd326;
	add.s64 	%rd336, %rd335, %rd333;
	shr.u64 	%rd337, %rd336, 61;
	and.b64  	%rd338, %rd336, 2305843009213693951;
	add.s64 	%rd339, %rd338, %rd337;
	setp.gt.u64 	%p39, %rd339, 2305843009213693950;
	add.s64 	%rd340, %rd339, -2305843009213693951;
	selp.b64 	%rd341, %rd340, %rd339, %p39;
	shr.u64 	%rd342, %rd610, 32;
	and.b64  	%rd343, %rd610, 4294967295;
	and.b64  	%rd344, %rd37, 4294967295;
	shr.u64 	%rd345, %rd37, 32;
	mul.lo.s64 	%rd346, %rd343, %rd345;
	mad.lo.s64 	%rd347, %rd342, %rd344, %rd346;
	shr.u64 	%rd348, %rd347, 29;
	shl.b64 	%rd349, %rd347, 32;
	and.b64  	%rd350, %rd349, 2305843004918726656;
	mul.lo.s64 	%rd351, %rd345, %rd342;
	shl.b64 	%rd352, %rd351, 3;
	mul.lo.s64 	%rd353, %rd343, %rd344;
	shr.u64 	%rd354, %rd353, 61;
	and.b64  	%rd355, %rd353, 2305843009213693951;
	add.s64 	%rd356, %rd355, %rd354;
	setp.gt.u64 	%p40, %rd356, 2305843009213693950;
	add.s64 	%rd357, %rd356, -2305843009213693951;
	selp.b64 	%rd358, %rd357, %rd356, %p40;
	add.s64 	%rd359, %rd348, %rd352;
	add.s64 	%rd360, %rd359, %rd350;
	add.s64 	%rd361, %rd360, %rd358;
	shr.u64 	%rd362, %rd361, 61;
	and.b64  	%rd363, %rd361, 2305843009213693951;
	add.s64 	%rd364, %rd363, %rd362;
	setp.gt.u64 	%p41, %rd364, 2305843009213693950;
	add.s64 	%rd365, %rd364, -2305843009213693951;
	selp.b64 	%rd366, %rd365, %rd364, %p41;
	setp.lt.u64 	%p42, %rd341, %rd366;
	add.s64 	%rd367, %rd341, 2305843009213693951;
	selp.b64 	%rd368, %rd367, %rd341, %p42;
	sub.s64 	%rd606, %rd368, %rd366;
	mul.lo.s64 	%rd369, %rd318, %rd320;
	shr.u64 	%rd370, %rd369, 28;
	and.b64  	%rd371, %rd370, 34359738367;
	shl.b64 	%rd372, %rd369, 33;
	and.b64  	%rd373, %rd372, 2305843000623759360;
	mul.lo.s64 	%rd374, %rd320, %rd320;
	shr.u64 	%rd375, %rd374, 61;
	and.b64  	%rd376, %rd374, 2305843009213693949;
	add.s64 	%rd377, %rd376, %rd375;
	setp.gt.u64 	%p43, %rd377, 2305843009213693950;
	add.s64 	%rd378, %rd377, -2305843009213693951;
	selp.b64 	%rd379, %rd378, %rd377, %p43;
	mad.lo.s64 	%rd380, %rd327, %rd318, %rd371;
	add.s64 	%rd381, %rd380, %rd373;
	add.s64 	%rd382, %rd381, %rd379;
	shr.u64 	%rd383, %rd382, 61;
	and.b64  	%rd384, %rd382, 2305843009213693951;
	add.s64 	%rd385, %rd384, %rd383;
	setp.gt.u64 	%p44, %rd385, 2305843009213693950;
	add.s64 	%rd386, %rd385, -2305843009213693951;
	selp.b64 	%rd387, %rd386, %rd385, %p44;
	shr.u64 	%rd388, %rd610, 60;
	shl.b64 	%rd389, %rd610, 1;
	and.b64  	%rd390, %rd389, 2305843000623759360;
	and.b64  	%rd391, %rd389, 8589934590;
	add.s64 	%rd392, %rd391, %rd388;
	add.s64 	%rd393, %rd392, %rd390;
	shr.u64 	%rd394, %rd393, 61;
	and.b64  	%rd395, %rd393, 2305843009213693951;
	add.s64 	%rd396, %rd395, %rd394;
	setp.gt.u64 	%p45, %rd396, 2305843009213693950;
	add.s64 	%rd397, %rd396, -2305843009213693951;
	selp.b64 	%rd398, %rd397, %rd396, %p45;
	setp.lt.u64 	%p46, %rd387, %rd398;
	add.s64 	%rd399, %rd387, 2305843009213693951;
	selp.b64 	%rd400, %rd399, %rd387, %p46;
	sub.s64 	%rd611, %rd400, %rd398;
	mul.lo.s64 	%rd401, %rd342, %rd343;
	shr.u64 	%rd402, %rd401, 28;
	and.b64  	%rd403, %rd402, 34359738367;
	shl.b64 	%rd404, %rd401, 33;
	and.b64  	%rd405, %rd404, 2305843000623759360;
	mul.lo.s64 	%rd406, %rd342, %rd342;
	shl.b64 	%rd407, %rd406, 3;
	mul.lo.s64 	%rd408, %rd343, %rd343;
	shr.u64 	%rd409, %rd408, 61;
	and.b64  	%rd410, %rd408, 2305843009213693949;
	add.s64 	%rd411, %rd410, %rd409;
	setp.gt.u64 	%p47, %rd411, 2305843009213693950;
	add.s64 	%rd412, %rd411, -2305843009213693951;
	selp.b64 	%rd413, %rd412, %rd411, %p47;
	add.s64 	%rd414, %rd403, %rd407;
	add.s64 	%rd415, %rd414, %rd405;
	add.s64 	%rd416, %rd415, %rd413;
	shr.u64 	%rd417, %rd416, 61;
	and.b64  	%rd418, %rd416, 2305843009213693951;
	add.s64 	%rd419, %rd418, %rd417;
	setp.gt.u64 	%p48, %rd419, 2305843009213693950;
	add.s64 	%rd420, %rd419, -2305843009213693951;
	selp.b64 	%rd610, %rd420, %rd419, %p48;
	add.s64 	%rd608, %rd608, -1;
	setp.ne.s64 	%p49, %rd608, 0;
	@%p49 bra 	$L__BB1_15;
$L__BB1_16:
	setp.eq.s64 	%p50, %rd604, 0;
	shr.u64 	%rd48, %rd618, 32;
	and.b64  	%rd49, %rd618, 4294967295;
	mul.lo.s64 	%rd421, %rd48, 24;
	shr.u64 	%rd422, %rd421, 29;
	shl.b64 	%rd423, %rd421, 32;
	and.b64  	%rd424, %rd423, 2305842974853955584;
	mad.lo.s64 	%rd425, %rd49, 24, %rd422;
	add.s64 	%rd426, %rd425, %rd424;
	shr.u64 	%rd427, %rd426, 61;
	and.b64  	%rd428, %rd426, 2305843009213693951;
	add.s64 	%rd429, %rd428, %rd427;
	setp.gt.u64 	%p51, %rd429, 2305843009213693950;
	add.s64 	%rd430, %rd429, -2305843009213693951;
	selp.b64 	%rd431, %rd430, %rd429, %p51;
	shr.u64 	%rd432, %rd37, 32;
	and.b64  	%rd433, %rd37, 4294967295;
	mul.lo.s64 	%rd434, %rd432, 74;
	shr.u64 	%rd435, %rd434, 29;
	shl.b64 	%rd436, %rd434, 32;
	and.b64  	%rd437, %rd436, 2305843000623759360;
	mad.lo.s64 	%rd438, %rd433, 74, %rd435;
	add.s64 	%rd439, %rd438, %rd437;
	shr.u64 	%rd440, %rd439, 61;
	and.b64  	%rd441, %rd439, 2305843009213693951;
	add.s64 	%rd442, %rd441, %rd440;
	setp.gt.u64 	%p52, %rd442, 2305843009213693950;
	add.s64 	%rd443, %rd442, -2305843009213693951;
	selp.b64 	%rd444, %rd443, %rd442, %p52;
	setp.lt.u64 	%p53, %rd431, %rd444;
	add.s64 	%rd445, %rd431, 2305843009213693951;
	selp.b64 	%rd446, %rd445, %rd431, %p53;
	sub.s64 	%rd618, %rd446, %rd444;
	@%p50 bra 	$L__BB1_19;
	mov.b64 	%rd616, 24;
	mov.b64 	%rd615, 74;
	mov.b64 	%rd614, 0;
$L__BB1_18:
	shr.u64 	%rd450, %rd616, 32;
	shr.u64 	%rd451, %rd618, 32;
	and.b64  	%rd452, %rd616, 4294967295;
	and.b64  	%rd453, %rd618, 4294967295;
	mul.lo.s64 	%rd454, %rd451, %rd452;
	mad.lo.s64 	%rd455, %rd453, %rd450, %rd454;
	shr.u64 	%rd456, %rd455, 29;
	shl.b64 	%rd457, %rd455, 32;
	and.b64  	%rd458, %rd457, 2305843004918726656;
	shl.b64 	%rd459, %rd450, 3;
	mul.lo.s64 	%rd460, %rd453, %rd452;
	shr.u64 	%rd461, %rd460, 61;
	and.b64  	%rd462, %rd460, 2305843009213693951;
	add.s64 	%rd463, %rd462, %rd461;
	setp.gt.u64 	%p54, %rd463, 2305843009213693950;
	add.s64 	%rd464, %rd463, -2305843009213693951;
	selp.b64 	%rd465, %rd464, %rd463, %p54;
	mad.lo.s64 	%rd466, %rd459, %rd451, %rd456;
	add.s64 	%rd467, %rd466, %rd458;
	add.s64 	%rd468, %rd467, %rd465;
	shr.u64 	%rd469, %rd468, 61;
	and.b64  	%rd470, %rd468, 2305843009213693951;
	add.s64 	%rd471, %rd470, %rd469;
	setp.gt.u64 	%p55, %rd471, 2305843009213693950;
	add.s64 	%rd472, %rd471, -2305843009213693951;
	selp.b64 	%rd473, %rd472, %rd471, %p55;
	shr.u64 	%rd474, %rd615, 32;
	and.b64  	%rd475, %rd615, 4294967295;
	mul.lo.s64 	%rd476, %rd475, %rd48;
	mad.lo.s64 	%rd477, %rd474, %rd49, %rd476;
	shr.u64 	%rd478, %rd477, 29;
	shl.b64 	%rd479, %rd477, 32;
	and.b64  	%rd480, %rd479, 2305843004918726656;
	mul.lo.s64 	%rd481, %rd48, %rd474;
	shl.b64 	%rd482, %rd481, 3;
	mul.lo.s64 	%rd483, %rd475, %rd49;
	shr.u64 	%rd484, %rd483, 61;
	and.b64  	%rd485, %rd483, 2305843009213693951;
	add.s64 	%rd486, %rd485, %rd484;
	setp.gt.u64 	%p56, %rd486, 2305843009213693950;
	add.s64 	%rd487, %rd486, -2305843009213693951;
	selp.b64 	%rd488, %rd487, %rd486, %p56;
	add.s64 	%rd489, %rd478, %rd482;
	add.s64 	%rd490, %rd489, %rd480;
	add.s64 	%rd491, %rd490, %rd488;
	shr.u64 	%rd492, %rd491, 61;
	and.b64  	%rd493, %rd491, 2305843009213693951;
	add.s64 	%rd494, %rd493, %rd492;
	setp.gt.u64 	%p57, %rd494, 2305843009213693950;
	add.s64 	%rd495, %rd494, -2305843009213693951;
	selp.b64 	%rd496, %rd495, %rd494, %p57;
	setp.lt.u64 	%p58, %rd473, %rd496;
	add.s64 	%rd497, %rd473, 2305843009213693951;
	selp.b64 	%rd498, %rd497, %rd473, %p58;
	sub.s64 	%rd618, %rd498, %rd496;
	mul.lo.s64 	%rd499, %rd450, %rd452;
	shr.u64 	%rd500, %rd499, 28;
	and.b64  	%rd501, %rd500, 34359738367;
	shl.b64 	%rd502, %rd499, 33;
	and.b64  	%rd503, %rd502, 2305843000623759360;
	mul.lo.s64 	%rd504, %rd452, %rd452;
	shr.u64 	%rd505, %rd504, 61;
	and.b64  	%rd506, %rd504, 2305843009213693949;
	add.s64 	%rd507, %rd506, %rd505;
	setp.gt.u64 	%p59, %rd507, 2305843009213693950;
	add.s64 	%rd508, %rd507, -2305843009213693951;
	selp.b64 	%rd509, %rd508, %rd507, %p59;
	mad.lo.s64 	%rd510, %rd459, %rd450, %rd501;
	add.s64 	%rd511, %rd510, %rd503;
	add.s64 	%rd512, %rd511, %rd509;
	shr.u64 	%rd513, %rd512, 61;
	and.b64  	%rd514, %rd512, 2305843009213693951;
	add.s64 	%rd515, %rd514, %rd513;
	setp.gt.u64 	%p60, %rd515, 2305843009213693950;
	add.s64 	%rd516, %rd515, -2305843009213693951;
	selp.b64 	%rd517, %rd516, %rd515, %p60;
	shr.u64 	%rd518, %rd615, 60;
	shl.b64 	%rd519, %rd615, 1;
	and.b64  	%rd520, %rd519, 2305843000623759360;
	and.b64  	%rd521, %rd519, 8589934590;
	add.s64 	%rd522, %rd521, %rd518;
	add.s64 	%rd523, %rd522, %rd520;
	shr.u64 	%rd524, %rd523, 61;
	and.b64  	%rd525, %rd523, 2305843009213693951;
	add.s64 	%rd526, %rd525, %rd524;
	setp.gt.u64 	%p61, %rd526, 2305843009213693950;
	add.s64 	%rd527, %rd526, -2305843009213693951;
	selp.b64 	%rd528, %rd527, %rd526, %p61;
	setp.lt.u64 	%p62, %rd517, %rd528;
	add.s64 	%rd529, %rd517, 2305843009213693951;
	selp.b64 	%rd530, %rd529, %rd517, %p62;
	sub.s64 	%rd616, %rd530, %rd528;
	mul.lo.s64 	%rd531, %rd474, %rd475;
	shr.u64 	%rd532, %rd531, 28;
	and.b64  	%rd533, %rd532, 34359738367;
	shl.b64 	%rd534, %rd531, 33;
	and.b64  	%rd535, %rd534, 2305843000623759360;
	mul.lo.s64 	%rd536, %rd474, %rd474;
	shl.b64 	%rd537, %rd536, 3;
	mul.lo.s64 	%rd538, %rd475, %rd475;
	shr.u64 	%rd539, %rd538, 61;
	and.b64  	%rd540, %rd538, 2305843009213693949;
	add.s64 	%rd541, %rd540, %rd539;
	setp.gt.u64 	%p63, %rd541, 2305843009213693950;
	add.s64 	%rd542, %rd541, -2305843009213693951;
	selp.b64 	%rd543, %rd542, %rd541, %p63;
	add.s64 	%rd544, %rd533, %rd537;
	add.s64 	%rd545, %rd544, %rd535;
	add.s64 	%rd546, %rd545, %rd543;
	shr.u64 	%rd547, %rd546, 61;
	and.b64  	%rd548, %rd546, 2305843009213693951;
	add.s64 	%rd549, %rd548, %rd547;
	setp.gt.u64 	%p64, %rd549, 2305843009213693950;
	add.s64 	%rd550, %rd549, -2305843009213693951;
	selp.b64 	%rd615, %rd550, %rd549, %p64;
	add.s64 	%rd614, %rd614, 1;
	setp.ne.s64 	%p65, %rd614, %rd604;
	@%p65 bra 	$L__BB1_18;
$L__BB1_19:
	shr.u64 	%rd607, %rd38, 1;
	add.s64 	%rd604, %rd604, 1;
	setp.gt.u64 	%p66, %rd38, 1;
	@%p66 bra 	$L__BB1_12;
$L__BB1_20:
	shl.b32 	%r18, %r1, 3;
	mov.u32 	%r19, _ZZ32gm61_kernel_generate_array_floatP10gm61_statePfPlE2xN;
	add.s32 	%r4, %r19, %r18;
	st.shared.u64 	[%r4], %rd606;
	setp.lt.s64 	%p67, %rd1, 1;
	@%p67 bra 	$L__BB1_29;
	ld.param.u64 	%rd586, [_Z32gm61_kernel_generate_array_floatP10gm61_statePfPl_param_1];
	mov.b32 	%r21, 1;
	shl.b32 	%r5, %r21, %r2;
	shl.b32 	%r22, %r1, 2;
	mov.u32 	%r23, _ZZ32gm61_kernel_generate_array_floatP10gm61_statePfPlE1a;
	add.s32 	%r6, %r23, %r22;
	and.b32  	%r7, %r1, 3;
	and.b32  	%r8, %r1, 15;
	cvta.to.global.u64 	%rd64, %rd586;
	mov.b32 	%r42, 0;
	mov.b64 	%rd620, 0;
$L__BB1_22:
	setp.ne.s32 	%p68, %r7, 0;
	ld.shared.u64 	%rd552, [%r4];
	ld.shared.u64 	%rd553, [%r3];
	shl.b64 	%rd554, %rd552, 1;
	shl.b64 	%rd555, %rd553, 1;
	shl.b64 	%rd556, %rd553, 2;
	add.s64 	%rd557, %rd555, %rd556;
	sub.s64 	%rd558, %rd554, %rd557;
	add.s64 	%rd559, %rd558, -4611686018427387910;
	shr.u64 	%rd560, %rd559, 61;
	and.b64  	%rd561, %rd559, 2305843009213693950;
	add.s64 	%rd562, %rd561, %rd560;
	setp.gt.u64 	%p69, %rd562, 2305843009213693950;
	add.s64 	%rd563, %rd562, -2305843009213693951;
	selp.b64 	%rd564, %rd563, %rd562, %p69;
	shl.b64 	%rd565, %rd564, 2;
	shl.b64 	%rd566, %rd564, 1;
	sub.s64 	%rd567, %rd566, %rd553;
	add.s64 	%rd568, %rd567, %rd565;
	add.s64 	%rd569, %rd568, 2305843009213693951;
	shr.u64 	%rd570, %rd569, 61;
	and.b64  	%rd571, %rd569, 2305843009213693951;
	add.s64 	%rd572, %rd571, %rd570;
	setp.gt.u64 	%p70, %rd572, 2305843009213693950;
	shl.b64 	%rd573, %rd572, 1;
	add.s64 	%rd574, %rd573, -4611686018427387902;
	selp.b64 	%rd575, %rd574, %rd573, %p70;
	shr.u64 	%rd576, %rd575, 61;
	and.b64  	%rd577, %rd575, 2305843009213693950;
	add.s64 	%rd578, %rd577, %rd576;
	setp.gt.u64 	%p71, %rd578, 2305843009213693950;
	add.s64 	%rd579, %rd578, -2305843009213693951;
	selp.b64 	%rd580, %rd579, %rd578, %p71;
	st.shared.u64 	[%r3], %rd552;
	st.shared.u64 	[%r4], %rd580;
	setp.lt.u64 	%p72, %rd580, 1152921504606846976;
	selp.b32 	%r24, 0, %r5, %p72;
	st.shared.u32 	[%r6], %r24;
	bar.sync 	0;
	@%p68 bra 	$L__BB1_24;
	ld.shared.u32 	%r25, [%r6];
	ld.shared.u32 	%r26, [%r6+4];
	add.s32 	%r27, %r26, %r25;
	ld.shared.u32 	%r28, [%r6+8];
	add.s32 	%r29, %r27, %r28;
	ld.shared.u32 	%r30, [%r6+12];
	add.s32 	%r31, %r29, %r30;
	st.shared.u32 	[%r6], %r31;
$L__BB1_24:
	setp.ne.s32 	%p73, %r8, 0;
	bar.sync 	0;
	@%p73 bra 	$L__BB1_26;
	ld.shared.u32 	%r32, [%r6];
	ld.shared.u32 	%r33, [%r6+16];
	add.s32 	%r34, %r33, %r32;
	ld.shared.u32 	%r35, [%r6+32];
	add.s32 	%r36, %r34, %r35;
	ld.shared.u32 	%r37, [%r6+48];
	add.s32 	%r38, %r36, %r37;
	st.shared.u32 	[%r6], %r38;
$L__BB1_26:
	setp.ne.s32 	%p74, %r2, 0;
	bar.sync 	0;
	@%p74 bra 	$L__BB1_28;
	ld.shared.u32 	%r39, [%r6];
	ld.shared.u32 	%r40, [%r6+64];
	add.s32 	%r41, %r40, %r39;
	cvt.rn.f32.u32 	%f1, %r41;
	mul.f32 	%f2, %f1, 0f2F800000;
	add.s64 	%rd581, %rd620, %rd2;
	shl.b64 	%rd582, %rd581, 2;
	add.s64 	%rd583, %rd64, %rd582;
	st.global.f32 	[%rd583], %f2;
$L__BB1_28:
	ld.param.u64 	%rd587, [_Z32gm61_kernel_generate_array_floatP10gm61_statePfPl_param_2];
	add.s32 	%r42, %r42, 1;
	cvt.u64.u32 	%rd620, %r42;
	cvta.to.global.u64 	%rd584, %rd587;
	ld.global.u64 	%rd585, [%rd584];
	setp.gt.s64 	%p75, %rd585, %rd620;
	@%p75 bra 	$L__BB1_22;
$L__BB1_29:
	ret;

}
	// .globl	_Z33gm61_kernel_generate_array_doubleP10gm61_statePdPl
.visible .entry _Z33gm61_kernel_generate_array_doubleP10gm61_statePdPl(
	.param .u64 .ptr .align 1 _Z33gm61_kernel_generate_array_doubleP10gm61_statePdPl_param_0,
	.param .u64 .ptr .align 1 _Z33gm61_kernel_generate_array_doubleP10gm61_statePdPl_param_1,
	.param .u64 .ptr .align 1 _Z33gm61_kernel_generate_array_doubleP10gm61_statePdPl_param_2
)
{
	.reg .pred 	%p<76>;
	.reg .b32 	%r<43>;
	.reg .b64 	%rd<621>;
	.reg .b64 	%fd<3>;
	// demoted variable
	.shared .align 8 .b8 _ZZ33gm61_kernel_generate_array_doubleP10gm61_statePdPlE2xP[1024];
	// demoted variable
	.shared .align 8 .b8 _ZZ33gm61_kernel_generate_array_doubleP10gm61_statePdPlE2xN[1024];
	// demoted variable
	.shared .align 4 .b8 _ZZ33gm61_kernel_generate_array_doubleP10gm61_statePdPlE1a[512];
	ld.param.u64 	%rd69, [_Z33gm61_kernel_generate_array_doubleP10gm61_statePdPl_param_0];
	ld.param.u64 	%rd68, [_Z33gm61_kernel_generate_array_doubleP10gm61_statePdPl_param_2];
	cvta.to.global.u64 	%rd70, %rd69;
	cvta.to.global.u64 	%rd71, %rd68;
	mov.u32 	%r1, %tid.x;
	and.b32  	%r2, %r1, 31;
	mov.u32 	%r11, %ctaid.x;
	mov.u32 	%r12, %ntid.x;
	mad.lo.s32 	%r13, %r11, %r12, %r1;
	shr.u32 	%r14, %r13, 5;
	cvt.u64.u32 	%rd72, %r14;
	ld.global.u64 	%rd1, [%rd71];
	mul.lo.s64 	%rd2, %rd1, %rd72;
	shl.b32 	%r15, %r1, 3;
	cvt.u64.u32 	%rd73, %r15;
	and.b64  	%rd74, %rd73, 248;
	add.s64 	%rd75, %rd70, %rd74;
	ld.global.u64 	%rd606, [%rd75+256];
	ld.global.u64 	%rd618, [%rd75];
	setp.eq.s64 	%p1, %rd2, 0;
	mov.u64 	%rd590, %rd606;
	@%p1 bra 	$L__BB2_10;
	mov.b64 	%rd588, 0;
	mov.u64 	%rd602, %rd618;
	mov.u64 	%rd590, %rd606;
	mov.u64 	%rd591, %rd2;
$L__BB2_2:
	mov.u64 	%rd8, %rd591;
	mov.u64 	%rd7, %rd590;
	and.b64  	%rd77, %rd8, 1;
	setp.eq.b64 	%p2, %rd77, 1;
	not.pred 	%p3, %p2;
	@%p3 bra 	$L__BB2_9;
	setp.eq.s64 	%p4, %rd588, 0;
	mov.u64 	%rd590, %rd602;
	@%p4 bra 	$L__BB2_6;
	mov.b64 	%rd595, 24;
	mov.b64 	%rd594, 74;
	mov.b64 	%rd593, 0;
	mov.u64 	%rd590, %rd602;
$L__BB2_5:
	shr.u64 	%rd81, %rd595, 32;
	shr.u64 	%rd82, %rd590, 32;
	and.b64  	%rd83, %rd595, 4294967295;
	and.b64  	%rd84, %rd590, 4294967295;
	mul.lo.s64 	%rd85, %rd82, %rd83;
	mad.lo.s64 	%rd86, %rd84, %rd81, %rd85;
	shr.u64 	%rd87, %rd86, 29;
	shl.b64 	%rd88, %rd86, 32;
	and.b64  	%rd89, %rd88, 2305843004918726656;
	shl.b64 	%rd90, %rd81, 3;
	mul.lo.s64 	%rd91, %rd84, %rd83;
	shr.u64 	%rd92, %rd91, 61;
	and.b64  	%rd93, %rd91, 2305843009213693951;
	add.s64 	%rd94, %rd93, %rd92;
	setp.gt.u64 	%p5, %rd94, 2305843009213693950;
	add.s64 	%rd95, %rd94, -2305843009213693951;
	selp.b64 	%rd96, %rd95, %rd94, %p5;
	mad.lo.s64 	%rd97, %rd90, %rd82, %rd87;
	add.s64 	%rd98, %rd97, %rd89;
	add.s64 	%rd99, %rd98, %rd96;
	shr.u64 	%rd100, %rd99, 61;
	and.b64  	%rd101, %rd99, 2305843009213693951;
	add.s64 	%rd102, %rd101, %rd100;
	setp.gt.u64 	%p6, %rd102, 2305843009213693950;
	add.s64 	%rd103, %rd102, -2305843009213693951;
	selp.b64 	%rd104, %rd103, %rd102, %p6;
	shr.u64 	%rd105, %rd594, 32;
	and.b64  	%rd106, %rd594, 4294967295;
	and.b64  	%rd107, %rd7, 4294967295;
	shr.u64 	%rd108, %rd7, 32;
	mul.lo.s64 	%rd109, %rd106, %rd108;
	mad.lo.s64 	%rd110, %rd105, %rd107, %rd109;
	shr.u64 	%rd111, %rd110, 29;
	shl.b64 	%rd112, %rd110, 32;
	and.b64  	%rd113, %rd112, 2305843004918726656;
	mul.lo.s64 	%rd114, %rd108, %rd105;
	shl.b64 	%rd115, %rd114, 3;
	mul.lo.s64 	%rd116, %rd106, %rd107;
	shr.u64 	%rd117, %rd116, 61;
	and.b64  	%rd118, %rd116, 2305843009213693951;
	add.s64 	%rd119, %rd118, %rd117;
	setp.gt.u64 	%p7, %rd119, 2305843009213693950;
	add.s64 	%rd120, %rd119, -2305843009213693951;
	selp.b64 	%rd121, %rd120, %rd119, %p7;
	add.s64 	%rd122, %rd111, %rd115;
	add.s64 	%rd123, %rd122, %rd113;
	add.s64 	%rd124, %rd123, %rd121;
	shr.u64 	%rd125, %rd124, 61;
	and.b64  	%rd126, %rd124, 2305843009213693951;
	add.s64 	%rd127, %rd126, %rd125;
	setp.gt.u64 	%p8, %rd127, 2305843009213693950;
	add.s64 	%rd128, %rd127, -2305843009213693951;
	selp.b64 	%rd129, %rd128, %rd127, %p8;
	setp.lt.u64 	%p9, %rd104, %rd129;
	add.s64 	%rd130, %rd104, 2305843009213693951;
	selp.b64 	%rd131, %rd130, %rd104, %p9;
	sub.s64 	%rd590, %rd131, %rd129;
	mul.lo.s64 	%rd132, %rd81, %rd83;
	shr.u64 	%rd133, %rd132, 28;
	and.b64  	%rd134, %rd133, 34359738367;
	shl.b64 	%rd135, %rd132, 33;
	and.b64  	%rd136, %rd135, 2305843000623759360;
	mul.lo.s64 	%rd137, %rd83, %rd83;
	shr.u64 	%rd138, %rd137, 61;
	and.b64  	%rd139, %rd137, 2305843009213693949;
	add.s64 	%rd140, %rd139, %rd138;
	setp.gt.u64 	%p10, %rd140, 2305843009213693950;
	add.s64 	%rd141, %rd140, -2305843009213693951;
	selp.b64 	%rd142, %rd141, %rd140, %p10;
	mad.lo.s64 	%rd143, %rd90, %rd81, %rd134;
	add.s64 	%rd144, %rd143, %rd136;
	add.s64 	%rd145, %rd144, %rd142;
	shr.u64 	%rd146, %rd145, 61;
	and.b64  	%rd147, %rd145, 2305843009213693951;
	add.s64 	%rd148, %rd147, %rd146;
	setp.gt.u64 	%p11, %rd148, 2305843009213693950;
	add.s64 	%rd149, %rd148, -2305843009213693951;
	selp.b64 	%rd150, %rd149, %rd148, %p11;
	shr.u64 	%rd151, %rd594, 60;
	shl.b64 	%rd152, %rd594, 1;
	and.b64  	%rd153, %rd152, 2305843000623759360;
	and.b64  	%rd154, %rd152, 8589934590;
	add.s64 	%rd155, %rd154, %rd151;
	add.s64 	%rd156, %rd155, %rd153;
	shr.u64 	%rd157, %rd156, 61;
	and.b64  	%rd158, %rd156, 2305843009213693951;
	add.s64 	%rd159, %rd158, %rd157;
	setp.gt.u64 	%p12, %rd159, 2305843009213693950;
	add.s64 	%rd160, %rd159, -2305843009213693951;
	selp.b64 	%rd161, %rd160, %rd159, %p12;
	setp.lt.u64 	%p13, %rd150, %rd161;
	add.s64 	%rd162, %rd150, 2305843009213693951;
	selp.b64 	%rd163, %rd162, %rd150, %p13;
	sub.s64 	%rd595, %rd163, %rd161;
	mul.lo.s64 	%rd164, %rd105, %rd106;
	shr.u64 	%rd165, %rd164, 28;
	and.b64  	%rd166, %rd165, 34359738367;
	shl.b64 	%rd167, %rd164, 33;
	and.b64  	%rd168, %rd167, 2305843000623759360;
	mul.lo.s64 	%rd169, %rd105, %rd105;
	shl.b64 	%rd170, %rd169, 3;
	mul.lo.s64 	%rd171, %rd106, %rd106;
	shr.u64 	%rd172, %rd171, 61;
	and.b64  	%rd173, %rd171, 2305843009213693949;
	add.s64 	%rd174, %rd173, %rd172;
	setp.gt.u64 	%p14, %rd174, 2305843009213693950;
	add.s64 	%rd175, %rd174, -2305843009213693951;
	selp.b64 	%rd176, %rd175, %rd174, %p14;
	add.s64 	%rd177, %rd166, %rd170;
	add.s64 	%rd178, %rd177, %rd168;
	add.s64 	%rd179, %rd178, %rd176;
	shr.u64 	%rd180, %rd179, 61;
	and.b64  	%rd181, %rd179, 2305843009213693951;
	add.s64 	%rd182, %rd181, %rd180;
	setp.gt.u64 	%p15, %rd182, 2305843009213693950;
	add.s64 	%rd183, %rd182, -2305843009213693951;
	selp.b64 	%rd594, %rd183, %rd182, %p15;
	add.s64 	%rd593, %rd593, 1;
	setp.ne.s64 	%p16, %rd593, %rd588;
	@%p16 bra 	$L__BB2_5;
$L__BB2_6:
	setp.eq.s64 	%p17, %rd588, 0;
	shr.u64 	%rd18, %rd602, 32;
	and.b64  	%rd19, %rd602, 4294967295;
	mul.lo.s64 	%rd184, %rd18, 24;
	shr.u64 	%rd185, %rd184, 29;
	shl.b64 	%rd186, %rd184, 32;
	and.b64  	%rd187, %rd186, 2305842974853955584;
	mad.lo.s64 	%rd188, %rd19, 24, %rd185;
	add.s64 	%rd189, %rd188, %rd187;
	shr.u64 	%rd190, %rd189, 61;
	and.b64  	%rd191, %rd189, 2305843009213693951;
	add.s64 	%rd192, %rd191, %rd190;
	setp.gt.u64 	%p18, %rd192, 2305843009213693950;
	add.s64 	%rd193, %rd192, -2305843009213693951;
	selp.b64 	%rd194, %rd193, %rd192, %p18;
	shr.u64 	%rd195, %rd7, 32;
	and.b64  	%rd196, %rd7, 4294967295;
	mul.lo.s64 	%rd197, %rd195, 74;
	shr.u64 	%rd198, %rd197, 29;
	shl.b64 	%rd199, %rd197, 32;
	and.b64  	%rd200, %rd199, 2305843000623759360;
	mad.lo.s64 	%rd201, %rd196, 74, %rd198;
	add.s64 	%rd202, %rd201, %rd200;
	shr.u64 	%rd203, %rd202, 61;
	and.b64  	%rd204, %rd202, 2305843009213693951;
	add.s64 	%rd205, %rd204, %rd203;
	setp.gt.u64 	%p19, %rd205, 2305843009213693950;
	add.s64 	%rd206, %rd205, -2305843009213693951;
	selp.b64 	%rd207, %rd206, %rd205, %p19;
	setp.lt.u64 	%p20, %rd194, %rd207;
	add.s64 	%rd208, %rd194, 2305843009213693951;
	selp.b64 	%rd209, %rd208, %rd194, %p20;
	sub.s64 	%rd602, %rd209, %rd207;
	@%p17 bra 	$L__BB2_9;
	mov.b64 	%rd600, 24;
	mov.b64 	%rd599, 74;
	mov.b64 	%rd598, 0;
$L__BB2_8:
	shr.u64 	%rd213, %rd600, 32;
	shr.u64 	%rd214, %rd602, 32;
	and.b64  	%rd215, %rd600, 4294967295;
	and.b64  	%rd216, %rd602, 4294967295;
	mul.lo.s64 	%rd217, %rd214, %rd215;
	mad.lo.s64 	%rd218, %rd216, %rd213, %rd217;
	shr.u64 	%rd219, %rd218, 29;
	shl.b64 	%rd220, %rd218, 32;
	and.b64  	%rd221, %rd220, 2305843004918726656;
	shl.b64 	%rd222, %rd213, 3;
	mul.lo.s64 	%rd223, %rd216, %rd215;
	shr.u64 	%rd224, %rd223, 61;
	and.b64  	%rd225, %rd223, 2305843009213693951;
	add.s64 	%rd226, %rd225, %rd224;
	setp.gt.u64 	%p21, %rd226, 2305843009213693950;
	add.s64 	%rd227, %rd226, -2305843009213693951;
	selp.b64 	%rd228, %rd227, %rd226, %p21;
	mad.lo.s64 	%rd229, %rd222, %rd214, %rd219;
	add.s64 	%rd230, %rd229, %rd221;
	add.s64 	%rd231, %rd230, %rd228;
	shr.u64 	%rd232, %rd231, 61;
	and.b64  	%rd233, %rd231, 2305843009213693951;
	add.s64 	%rd234, %rd233, %rd232;
	setp.gt.u64 	%p22, %rd234, 2305843009213693950;
	add.s64 	%rd235, %rd234, -2305843009213693951;
	selp.b64 	%rd236, %rd235, %rd234, %p22;
	shr.u64 	%rd237, %rd599, 32;
	and.b64  	%rd238, %rd599, 4294967295;
	mul.lo.s64 	%rd239, %rd238, %rd18;
	mad.lo.s64 	%rd240, %rd237, %rd19, %rd239;
	shr.u64 	%rd241, %rd240, 29;
	shl.b64 	%rd242, %rd240, 32;
	and.b64  	%rd243, %rd242, 2305843004918726656;
	mul.lo.s64 	%rd244, %rd18, %rd237;
	shl.b64 	%rd245, %rd244, 3;
	mul.lo.s64 	%rd246, %rd238, %rd19;
	shr.u64 	%rd247, %rd246, 61;
	and.b64  	%rd248, %rd246, 2305843009213693951;
	add.s64 	%rd249, %rd248, %rd247;
	setp.gt.u64 	%p23, %rd249, 2305843009213693950;
	add.s64 	%rd250, %rd249, -2305843009213693951;
	selp.b64 	%rd251, %rd250, %rd249, %p23;
	add.s64 	%rd252, %rd241, %rd245;
	add.s64 	%rd253, %rd252, %rd243;
	add.s64 	%rd254, %rd253, %rd251;
	shr.u64 	%rd255, %rd254, 61;
	and.b64  	%rd256, %rd254, 2305843009213693951;
	add.s64 	%rd257, %rd256, %rd255;
	setp.gt.u64 	%p24, %rd257, 2305843009213693950;
	add.s64 	%rd258, %rd257, -2305843009213693951;
	selp.b64 	%rd259, %rd258, %rd257, %p24;
	setp.lt.u64 	%p25, %rd236, %rd259;
	add.s64 	%rd260, %rd236, 2305843009213693951;
	selp.b64 	%rd261, %rd260, %rd236, %p25;
	sub.s64 	%rd602, %rd261, %rd259;
	mul.lo.s64 	%rd262, %rd213, %rd215;
	shr.u64 	%rd263, %rd262, 28;
	and.b64  	%rd264, %rd263, 34359738367;
	shl.b64 	%rd265, %rd262, 33;
	and.b64  	%rd266, %rd265, 2305843000623759360;
	mul.lo.s64 	%rd267, %rd215, %rd215;
	shr.u64 	%rd268, %rd267, 61;
	and.b64  	%rd269, %rd267, 2305843009213693949;
	add.s64 	%rd270, %rd269, %rd268;
	setp.gt.u64 	%p26, %rd270, 2305843009213693950;
	add.s64 	%rd271, %rd270, -2305843009213693951;
	selp.b64 	%rd272, %rd271, %rd270, %p26;
	mad.lo.s64 	%rd273, %rd222, %rd213, %rd264;
	add.s64 	%rd274, %rd273, %rd266;
	add.s64 	%rd275, %rd274, %rd272;
	shr.u64 	%rd276, %rd275, 61;
	and.b64  	%rd277, %rd275, 2305843009213693951;
	add.s64 	%rd278, %rd277, %rd276;
	setp.gt.u64 	%p27, %rd278, 2305843009213693950;
	add.s64 	%rd279, %rd278, -2305843009213693951;
	selp.b64 	%rd280, %rd279, %rd278, %p27;
	shr.u64 	%rd281, %rd599, 60;
	shl.b64 	%rd282, %rd599, 1;
	and.b64  	%rd283, %rd282, 2305843000623759360;
	and.b64  	%rd284, %rd282, 8589934590;
	add.s64 	%rd285, %rd284, %rd281;
	add.s64 	%rd286, %rd285, %rd283;
	shr.u64 	%rd287, %rd286, 61;
	and.b64  	%rd288, %rd286, 2305843009213693951;
	add.s64 	%rd289, %rd288, %rd287;
	setp.gt.u64 	%p28, %rd289, 2305843009213693950;
	add.s64 	%rd290, %rd289, -2305843009213693951;
	selp.b64 	%rd291, %rd290, %rd289, %p28;
	setp.lt.u64 	%p29, %rd280, %rd291;
	add.s64 	%rd292, %rd280, 2305843009213693951;
	selp.b64 	%rd293, %rd292, %rd280, %p29;
	sub.s64 	%rd600, %rd293, %rd291;
	mul.lo.s64 	%rd294, %rd237, %rd238;
	shr.u64 	%rd295, %rd294, 28;
	and.b64  	%rd296, %rd295, 34359738367;
	shl.b64 	%rd297, %rd294, 33;
	and.b64  	%rd298, %rd297, 2305843000623759360;
	mul.lo.s64 	%rd299, %rd237, %rd237;
	shl.b64 	%rd300, %rd299, 3;
	mul.lo.s64 	%rd301, %rd238, %rd238;
	shr.u64 	%rd302, %rd301, 61;
	and.b64  	%rd303, %rd301, 2305843009213693949;
	add.s64 	%rd304, %rd303, %rd302;
	setp.gt.u64 	%p30, %rd304, 2305843009213693950;
	add.s64 	%rd305, %rd304, -2305843009213693951;
	selp.b64 	%rd306, %rd305, %rd304, %p30;
	add.s64 	%rd307, %rd296, %rd300;
	add.s64 	%rd308, %rd307, %rd298;
	add.s64 	%rd309, %rd308, %rd306;
	shr.u64 	%rd310, %rd309, 61;
	and.b64  	%rd311, %rd309, 2305843009213693951;
	add.s64 	%rd312, %rd311, %rd310;
	setp.gt.u64 	%p31, %rd312, 2305843009213693950;
	add.s64 	%rd313, %rd312, -2305843009213693951;
	selp.b64 	%rd599, %rd313, %rd312, %p31;
	add.s64 	%rd598, %rd598, 1;
	setp.ne.s64 	%p32, %rd598, %rd588;
	@%p32 bra 	$L__BB2_8;
$L__BB2_9:
	shr.u64 	%rd591, %rd8, 1;
	add.s64 	%rd588, %rd588, 1;
	setp.gt.u64 	%p33, %rd8, 1;
	@%p33 bra 	$L__BB2_2;
$L__BB2_10:
	shl.b32 	%r16, %r1, 3;
	mov.u32 	%r17, _ZZ33gm61_kernel_generate_array_doubleP10gm61_statePdPlE2xP;
	add.s32 	%r3, %r17, %r16;
	st.shared.u64 	[%r3], %rd590;
	add.s64 	%rd607, %rd2, 1;
	setp.eq.s64 	%p34, %rd607, 0;
	@%p34 bra 	$L__BB2_20;
	mov.b64 	%rd604, 0;
$L__BB2_12:
	mov.u64 	%rd38, %rd607;
	mov.u64 	%rd37, %rd606;
	and.b64  	%rd315, %rd38, 1;
	setp.eq.b64 	%p35, %rd315, 1;
	not.pred 	%p36, %p35;
	@%p36 bra 	$L__BB2_19;
	setp.eq.s64 	%p37, %rd604, 0;
	mov.u64 	%rd606, %rd618;
	@%p37 bra 	$L__BB2_16;
	mov.b64 	%rd611, 24;
	mov.b64 	%rd610, 74;
	mov.u64 	%rd608, %rd604;
	mov.u64 	%rd606, %rd618;
$L__BB2_15:
	shr.u64 	%rd318, %rd611, 32;
	shr.u64 	%rd319, %rd606, 32;
	and.b64  	%rd320, %rd611, 4294967295;
	and.b64  	%rd321, %rd606, 4294967295;
	mul.lo.s64 	%rd322, %rd319, %rd320;
	mad.lo.s64 	%rd323, %rd321, %rd318, %rd322;
	shr.u64 	%rd324, %rd323, 29;
	shl.b64 	%rd325, %rd323, 32;
	and.b64  	%rd326, %rd325, 2305843004918726656;
	shl.b64 	%rd327, %rd318, 3;
	mul.lo.s64 	%rd328, %rd321, %rd320;
	shr.u64 	%rd329, %rd328, 61;
	and.b64  	%rd330, %rd328, 2305843009213693951;
	add.s64 	%rd331, %rd330, %rd329;
	setp.gt.u64 	%p38, %rd331, 2305843009213693950;
	add.s64 	%rd332, %rd331, -2305843009213693951;
	selp.b64 	%rd333, %rd332, %rd331, %p38;
	mad.lo.s64 	%rd334, %rd327, %rd319, %rd324;
	add.s64 	%rd335, %rd334, %rd326;
	add.s64 	%rd336, %rd335, %rd333;
	shr.u64 	%rd337, %rd336, 61;
	and.b64  	%rd338, %rd336, 2305843009213693951;
	add.s64 	%rd339, %rd338, %rd337;
	setp.gt.u64 	%p39, %rd339, 2305843009213693950;
	add.s64 	%rd340, %rd339, -2305843009213693951;
	selp.b64 	%rd341, %rd340, %rd339, %p39;
	shr.u64 	%rd342, %rd610, 32;
	and.b64  	%rd343, %rd610, 4294967295;
	and.b64  	%rd344, %rd37, 4294967295;
	shr.u64 	%rd345, %rd37, 32;
	mul.lo.s64 	%rd346, %rd343, %rd345;
	mad.lo.s64 	%rd347, %rd342, %rd344, %rd346;
	shr.u64 	%rd348, %rd347, 29;
	shl.b64 	%rd349, %rd347, 32;
	and.b64  	%rd350, %rd349, 2305843004918726656;
	mul.lo.s64 	%rd351, %rd345, %rd342;
	shl.b64 	%rd352, %rd351, 3;
	mul.lo.s64 	%rd353, %rd343, %rd344;
	shr.u64 	%rd354, %rd353, 61;
	and.b64  	%rd355, %rd353, 2305843009213693951;
	add.s64 	%rd356, %rd355, %rd354;
	setp.gt.u64 	%p40, %rd356, 2305843009213693950;
	add.s64 	%rd357, %rd356, -2305843009213693951;
	selp.b64 	%rd358, %rd357, %rd356, %p40;
	add.s64 	%rd359, %rd348, %rd352;
	add.s64 	%rd360, %rd359, %rd350;
	add.s64 	%rd361, %rd360, %rd358;
	shr.u64 	%rd362, %rd361, 61;
	and.b64  	%rd363, %rd361, 2305843009213693951;
	add.s64 	%rd364, %rd363, %rd362;
	setp.gt.u64 	%p41, %rd364, 2305843009213693950;
	add.s64 	%rd365, %rd364, -2305843009213693951;
	selp.b64 	%rd366, %rd365, %rd364, %p41;
	setp.lt.u64 	%p42, %rd341, %rd366;
	add.s64 	%rd367, %rd341, 2305843009213693951;
	selp.b64 	%rd368, %rd367, %rd341, %p42;
	sub.s64 	%rd606, %rd368, %rd366;
	mul.lo.s64 	%rd369, %rd318, %rd320;
	shr.u64 	%rd370, %rd369, 28;
	and.b64  	%rd371, %rd370, 34359738367;
	shl.b64 	%rd372, %rd369, 33;
	and.b64  	%rd373, %rd372, 2305843000623759360;
	mul.lo.s64 	%rd374, %rd320, %rd320;
	shr.u64 	%rd375, %rd374, 61;
	and.b64  	%rd376, %rd374, 2305843009213693949;
	add.s64 	%rd377, %rd376, %rd375;
	setp.gt.u64 	%p43, %rd377, 2305843009213693950;
	add.s64 	%rd378, %rd377, -2305843009213693951;
	selp.b64 	%rd379, %rd378, %rd377, %p43;
	mad.lo.s64 	%rd380, %rd327, %rd318, %rd371;
	add.s64 	%rd381, %rd380, %rd373;
	add.s64 	%rd382, %rd381, %rd379;
	shr.u64 	%rd383, %rd382, 61;
	and.b64  	%rd384, %rd382, 2305843009213693951;
	add.s64 	%rd385, %rd384, %rd383;
	setp.gt.u64 	%p44, %rd385, 2305843009213693950;
	add.s64 	%rd386, %rd385, -2305843009213693951;
	selp.b64 	%rd387, %rd386, %rd385, %p44;
	shr.u64 	%rd388, %rd610, 60;
	shl.b64 	%rd389, %rd610, 1;
	and.b64  	%rd390, %rd389, 2305843000623759360;
	and.b64  	%rd391, %rd389, 8589934590;
	add.s64 	%rd392, %rd391, %rd388;
	add.s64 	%rd393, %rd392, %rd390;
	shr.u64 	%rd394, %rd393, 61;
	and.b64  	%rd395, %rd393, 2305843009213693951;
	add.s64 	%rd396, %rd395, %rd394;
	setp.gt.u64 	%p45, %rd396, 2305843009213693950;
	add.s64 	%rd397, %rd396, -2305843009213693951;
	selp.b64 	%rd398, %rd397, %rd396, %p45;
	setp.lt.u64 	%p46, %rd387, %rd398;
	add.s64 	%rd399, %rd387, 2305843009213693951;
	selp.b64 	%rd400, %rd399, %rd387, %p46;
	sub.s64 	%rd611, %rd400, %rd398;
	mul.lo.s64 	%rd401, %rd342, %rd343;
	shr.u64 	%rd402, %rd401, 28;
	and.b64  	%rd403, %rd402, 34359738367;
	shl.b64 	%rd404, %rd401, 33;
	and.b64  	%rd405, %rd404, 2305843000623759360;
	mul.lo.s64 	%rd406, %rd342, %rd342;
	shl.b64 	%rd407, %rd406, 3;
	mul.lo.s64 	%rd408, %rd343, %rd343;
	shr.u64 	%rd409, %rd408, 61;
	and.b64  	%rd410, %rd408, 2305843009213693949;
	add.s64 	%rd411, %rd410, %rd409;
	setp.gt.u64 	%p47, %rd411, 2305843009213693950;
	add.s64 	%rd412, %rd411, -2305843009213693951;
	selp.b64 	%rd413, %rd412, %rd411, %p47;
	add.s64 	%rd414, %rd403, %rd407;
	add.s64 	%rd415, %rd414, %rd405;
	add.s64 	%rd416, %rd415, %rd413;
	shr.u64 	%rd417, %rd416, 61;
	and.b64  	%rd418, %rd416, 2305843009213693951;
	add.s64 	%rd419, %rd418, %rd417;
	setp.gt.u64 	%p48, %rd419, 2305843009213693950;
	add.s64 	%rd420, %rd419, -2305843009213693951;
	selp.b64 	%rd610, %rd420, %rd419, %p48;
	add.s64 	%rd608, %rd608, -1;
	setp.ne.s64 	%p49, %rd608, 0;
	@%p49 bra 	$L__BB2_15;
$L__BB2_16:
	setp.eq.s64 	%p50, %rd604, 0;
	shr.u64 	%rd48, %rd618, 32;
	and.b64  	%rd49, %rd618, 4294967295;
	mul.lo.s64 	%rd421, %rd48, 24;
	shr.u64 	%rd422, %rd421, 29;
	shl.b64 	%rd423, %rd421, 32;
	and.b64  	%rd424, %rd423, 2305842974853955584;
	mad.lo.s64 	%rd425, %rd49, 24, %rd422;
	add.s64 	%rd426, %rd425, %rd424;
	shr.u64 	%rd427, %rd426, 61;
	and.b64  	%rd428, %rd426, 2305843009213693951;
	add.s64 	%rd429, %rd428, %rd427;
	setp.gt.u64 	%p51, %rd429, 2305843009213693950;
	add.s64 	%rd430, %rd429, -2305843009213693951;
	selp.b64 	%rd431, %rd430, %rd429, %p51;
	shr.u64 	%rd432, %rd37, 32;
	and.b64  	%rd433, %rd37, 4294967295;
	mul.lo.s64 	%rd434, %rd432, 74;
	shr.u64 	%rd435, %rd434, 29;
	shl.b64 	%rd436, %rd434, 32;
	and.b64  	%rd437, %rd436, 2305843000623759360;
	mad.lo.s64 	%rd438, %rd433, 74, %rd435;
	add.s64 	%rd439, %rd438, %rd437;
	shr.u64 	%rd440, %rd439, 61;
	and.b64  	%rd441, %rd439, 2305843009213693951;
	add.s64 	%rd442, %rd441, %rd440;
	setp.gt.u64 	%p52, %rd442, 2305843009213693950;
	add.s64 	%rd443, %rd442, -2305843009213693951;
	selp.b64 	%rd444, %rd443, %rd442, %p52;
	setp.lt.u64 	%p53, %rd431, %rd444;
	add.s64 	%rd445, %rd431, 2305843009213693951;
	selp.b64 	%rd446, %rd445, %rd431, %p53;
	sub.s64 	%rd618, %rd446, %rd444;
	@%p50 bra 	$L__BB2_19;
	mov.b64 	%rd616, 24;
	mov.b64 	%rd615, 74;
	mov.b64 	%rd614, 0;
$L__BB2_18:
	shr.u64 	%rd450, %rd616, 32;
	shr.u64 	%rd451, %rd618, 32;
	and.b64  	%rd452, %rd616, 4294967295;
	and.b64  	%rd453, %rd618, 4294967295;
	mul.lo.s64 	%rd454, %rd451, %rd452;
	mad.lo.s64 	%rd455, %rd453, %rd450, %rd454;
	shr.u64 	%rd456, %rd455, 29;
	shl.b64 	%rd457, %rd455, 32;
	and.b64  	%rd458, %rd457, 2305843004918726656;
	shl.b64 	%rd459, %rd450, 3;
	mul.lo.s64 	%rd460, %rd453, %rd452;
	shr.u64 	%rd461, %rd460, 61;
	and.b64  	%rd462, %rd460, 2305843009213693951;
	add.s64 	%rd463, %rd462, %rd461;
	setp.gt.u64 	%p54, %rd463, 2305843009213693950;
	add.s64 	%rd464, %rd463, -2305843009213693951;
	selp.b64 	%rd465, %rd464, %rd463, %p54;
	mad.lo.s64 	%rd466, %rd459, %rd451, %rd456;
	add.s64 	%rd467, %rd466, %rd458;
	add.s64 	%rd468, %rd467, %rd465;
	shr.u64 	%rd469, %rd468, 61;
	and.b64  	%rd470, %rd468, 2305843009213693951;
	add.s64 	%rd471, %rd470, %rd469;
	setp.gt.u64 	%p55, %rd471, 2305843009213693950;
	add.s64 	%rd472, %rd471, -2305843009213693951;
	selp.b64 	%rd473, %rd472, %rd471, %p55;
	shr.u64 	%rd474, %rd615, 32;
	and.b64  	%rd475, %rd615, 4294967295;
	mul.lo.s64 	%rd476, %rd475, %rd48;
	mad.lo.s64 	%rd477, %rd474, %rd49, %rd476;
	shr.u64 	%rd478, %rd477, 29;
	shl.b64 	%rd479, %rd477, 32;
	and.b64  	%rd480, %rd479, 2305843004918726656;
	mul.lo.s64 	%rd481, %rd48, %rd474;
	shl.b64 	%rd482, %rd481, 3;
	mul.lo.s64 	%rd483, %rd475, %rd49;
	shr.u64 	%rd484, %rd483, 61;
	and.b64  	%rd485, %rd483, 2305843009213693951;
	add.s64 	%rd486, %rd485, %rd484;
	setp.gt.u64 	%p56, %rd486, 2305843009213693950;
	add.s64 	%rd487, %rd486, -2305843009213693951;
	selp.b64 	%rd488, %rd487, %rd486, %p56;
	add.s64 	%rd489, %rd478, %rd482;
	add.s64 	%rd490, %rd489, %rd480;
	add.s64 	%rd491, %rd490, %rd488;
	shr.u64 	%rd492, %rd491, 61;
	and.b64  	%rd493, %rd491, 2305843009213693951;
	add.s64 	%rd494, %rd493, %rd492;
	setp.gt.u64 	%p57, %rd494, 2305843009213693950;
	add.s64 	%rd495, %rd494, -2305843009213693951;
	selp.b64 	%rd496, %rd495, %rd494, %p57;
	setp.lt.u64 	%p58, %rd473, %rd496;
	add.s64 	%rd497, %rd473, 2305843009213693951;
	selp.b64 	%rd498, %rd497, %rd473, %p58;
	sub.s64 	%rd618, %rd498, %rd496;
	mul.lo.s64 	%rd499, %rd450, %rd452;
	shr.u64 	%rd500, %rd499, 28;
	and.b64  	%rd501, %rd500, 34359738367;
	shl.b64 	%rd502, %rd499, 33;
	and.b64  	%rd503, %rd502, 2305843000623759360;
	mul.lo.s64 	%rd504, %rd452, %rd452;
	shr.u64 	%rd505, %rd504, 61;
	and.b64  	%rd506, %rd504, 2305843009213693949;
	add.s64 	%rd507, %rd506, %rd505;
	setp.gt.u64 	%p59, %rd507, 2305843009213693950;
	add.s64 	%rd508, %rd507, -2305843009213693951;
	selp.b64 	%rd509, %rd508, %rd507, %p59;
	mad.lo.s64 	%rd510, %rd459, %rd450, %rd501;
	add.s64 	%rd511, %rd510, %rd503;
	add.s64 	%rd512, %rd511, %rd509;
	shr.u64 	%rd513, %rd512, 61;
	and.b64  	%rd514, %rd512, 2305843009213693951;
	add.s64 	%rd515, %rd514, %rd513;
	setp.gt.u64 	%p60, %rd515, 2305843009213693950;
	add.s64 	%rd516, %rd515, -2305843009213693951;
	selp.b64 	%rd517, %rd516, %rd515, %p60;
	shr.u64 	%rd518, %rd615, 60;
	shl.b64 	%rd519, %rd615, 1;
	and.b64  	%rd520, %rd519, 2305843000623759360;
	and.b64  	%rd521, %rd519, 8589934590;
	add.s64 	%rd522, %rd521, %rd518;
	add.s64 	%rd523, %rd522, %rd520;
	shr.u64 	%rd524, %rd523, 61;
	and.b64  	%rd525, %rd523, 2305843009213693951;
	add.s64 	%rd526, %rd525, %rd524;
	setp.gt.u64 	%p61, %rd526, 2305843009213693950;
	add.s64 	%rd527, %rd526, -2305843009213693951;
	selp.b64 	%rd528, %rd527, %rd526, %p61;
	setp.lt.u64 	%p62, %rd517, %rd528;
	add.s64 	%rd529, %rd517, 2305843009213693951;
	selp.b64 	%rd530, %rd529, %rd517, %p62;
	sub.s64 	%rd616, %rd530, %rd528;
	mul.lo.s64 	%rd531, %rd474, %rd475;
	shr.u64 	%rd532, %rd531, 28;
	and.b64  	%rd533, %rd532, 34359738367;
	shl.b64 	%rd534, %rd531, 33;
	and.b64  	%rd535, %rd534, 2305843000623759360;
	mul.lo.s64 	%rd536, %rd474, %rd474;
	shl.b64 	%rd537, %rd536, 3;
	mul.lo.s64 	%rd538, %rd475, %rd475;
	shr.u64 	%rd539, %rd538, 61;
	and.b64  	%rd540, %rd538, 2305843009213693949;
	add.s64 	%rd541, %rd540, %rd539;
	setp.gt.u64 	%p63, %rd541, 2305843009213693950;
	add.s64 	%rd542, %rd541, -2305843009213693951;
	selp.b64 	%rd543, %rd542, %rd541, %p63;
	add.s64 	%rd544, %rd533, %rd537;
	add.s64 	%rd545, %rd544, %rd535;
	add.s64 	%rd546, %rd545, %rd543;
	shr.u64 	%rd547, %rd546, 61;
	and.b64  	%rd548, %rd546, 2305843009213693951;
	add.s64 	%rd549, %rd548, %rd547;
	setp.gt.u64 	%p64, %rd549, 2305843009213693950;
	add.s64 	%rd550, %rd549, -2305843009213693951;
	selp.b64 	%rd615, %rd550, %rd549, %p64;
	add.s64 	%rd614, %rd614, 1;
	setp.ne.s64 	%p65, %rd614, %rd604;
	@%p65 bra 	$L__BB2_18;
$L__BB2_19:
	shr.u64 	%rd607, %rd38, 1;
	add.s64 	%rd604, %rd604, 1;
	setp.gt.u64 	%p66, %rd38, 1;
	@%p66 bra 	$L__BB2_12;
$L__BB2_20:
	shl.b32 	%r18, %r1, 3;
	mov.u32 	%r19, _ZZ33gm61_kernel_generate_array_doubleP10gm61_statePdPlE2xN;
	add.s32 	%r4, %r19, %r18;
	st.shared.u64 	[%r4], %rd606;
	setp.lt.s64 	%p67, %rd1, 1;
	@%p67 bra 	$L__BB2_29;
	ld.param.u64 	%rd586, [_Z33gm61_kernel_generate_array_doubleP10gm61_statePdPl_param_1];
	mov.b32 	%r21, 1;
	shl.b32 	%r5, %r21, %r2;
	shl.b32 	%r22, %r1, 2;
	mov.u32 	%r23, _ZZ33gm61_kernel_generate_array_doubleP10gm61_statePdPlE1a;
	add.s32 	%r6, %r23, %r22;
	and.b32  	%r7, %r1, 3;
	and.b32  	%r8, %r1, 15;
	cvta.to.global.u64 	%rd64, %rd586;
	mov.b32 	%r42, 0;
	mov.b64 	%rd620, 0;
$L__BB2_22:
	setp.ne.s32 	%p68, %r7, 0;
	ld.shared.u64 	%rd552, [%r4];
	ld.shared.u64 	%rd553, [%r3];
	shl.b64 	%rd554, %rd552, 1;
	shl.b64 	%rd555, %rd553, 1;
	shl.b64 	%rd556, %rd553, 2;
	add.s64 	%rd557, %rd555, %rd556;
	sub.s64 	%rd558, %rd554, %rd557;
	add.s64 	%rd559, %rd558, -4611686018427387910;
	shr.u64 	%rd560, %rd559, 61;
	and.b64  	%rd561, %rd559, 2305843009213693950;
	add.s64 	%rd562, %rd561, %rd560;
	setp.gt.u64 	%p69, %rd562, 2305843009213693950;
	add.s64 	%rd563, %rd562, -2305843009213693951;
	selp.b64 	%rd564, %rd563, %rd562, %p69;
	shl.b64 	%rd565, %rd564, 2;
	shl.b64 	%rd566, %rd564, 1;
	sub.s64 	%rd567, %rd566, %rd553;
	add.s64 	%rd568, %rd567, %rd565;
	add.s64 	%rd569, %rd568, 2305843009213693951;
	shr.u64 	%rd570, %rd569, 61;
	and.b64  	%rd571, %rd569, 2305843009213693951;
	add.s64 	%rd572, %rd571, %rd570;
	setp.gt.u64 	%p70, %rd572, 2305843009213693950;
	shl.b64 	%rd573, %rd572, 1;
	add.s64 	%rd574, %rd573, -4611686018427387902;
	selp.b64 	%rd575, %rd574, %rd573, %p70;
	shr.u64 	%rd576, %rd575, 61;
	and.b64  	%rd577, %rd575, 2305843009213693950;
	add.s64 	%rd578, %rd577, %rd576;
	setp.gt.u64 	%p71, %rd578, 2305843009213693950;
	add.s64 	%rd579, %rd578, -2305843009213693951;
	selp.b64 	%rd580, %rd579, %rd578, %p71;
	st.shared.u64 	[%r3], %rd552;
	st.shared.u64 	[%r4], %rd580;
	setp.lt.u64 	%p72, %rd580, 1152921504606846976;
	selp.b32 	%r24, 0, %r5, %p72;
	st.shared.u32 	[%r6], %r24;
	bar.sync 	0;
	@%p68 bra 	$L__BB2_24;
	ld.shared.u32 	%r25, [%r6];
	ld.shared.u32 	%r26, [%r6+4];
	add.s32 	%r27, %r26, %r25;
	ld.shared.u32 	%r28, [%r6+8];
	add.s32 	%r29, %r27, %r28;
	ld.shared.u32 	%r30, [%r6+12];
	add.s32 	%r31, %r29, %r30;
	st.shared.u32 	[%r6], %r31;
$L__BB2_24:
	setp.ne.s32 	%p73, %r8, 0;
	bar.sync 	0;
	@%p73 bra 	$L__BB2_26;
	ld.shared.u32 	%r32, [%r6];
	ld.shared.u32 	%r33, [%r6+16];
	add.s32 	%r34, %r33, %r32;
	ld.shared.u32 	%r35, [%r6+32];
	add.s32 	%r36, %r34, %r35;
	ld.shared.u32 	%r37, [%r6+48];
	add.s32 	%r38, %r36, %r37;
	st.shared.u32 	[%r6], %r38;
$L__BB2_26:
	setp.ne.s32 	%p74, %r2, 0;
	bar.sync 	0;
	@%p74 bra 	$L__BB2_28;
	ld.shared.u32 	%r39, [%r6];
	ld.shared.u32 	%r40, [%r6+64];
	add.s32 	%r41, %r40, %r39;
	cvt.rn.f64.u32 	%fd1, %r41;
	mul.f64 	%fd2, %fd1, 0d3DF0000000000000;
	add.s64 	%rd581, %rd620, %rd2;
	shl.b64 	%rd582, %rd581, 3;
	add.s64 	%rd583, %rd64, %rd582;
	st.global.f64 	[%rd583], %fd2;
$L__BB2_28:
	ld.param.u64 	%rd587, [_Z33gm61_kernel_generate_array_doubleP10gm61_statePdPl_param_2];
	add.s32 	%r42, %r42, 1;
	cvt.u64.u32 	%rd620, %r42;
	cvta.to.global.u64 	%rd584, %rd587;
	ld.global.u64 	%rd585, [%rd584];
	setp.gt.s64 	%p75, %rd585, %rd620;
	@%p75 bra 	$L__BB2_22;
$L__BB2_29:
	ret;

}


// ===== COMPILED SASS (sm_100) =====

	.target	sm_100

	.elftype	@"ET_EXEC"


//--------------------- .note.nv.tkinfo           --------------------------
	.section	.note.nv.tkinfo,"",@"SHT_NOTE"
	.sectionflags	@"SHF_NOTE_NV_TKINFO"
	.tkinfo
        /*0018*/ 	.word	0x00000002
        /*0030*/ 	.string	""
        /*0030*/ 	.string	"ptxas"
        /*0030*/ 	.string	"Cuda compilation tools, release 13.0, V13.0.88"
        /*0030*/ 	.string	"Build cuda_13.0.r13.0/compiler.36424714_0"
        /*0030*/ 	.string	"-arch sm_100 -m 64 "



//--------------------- .note.nv.cuinfo           --------------------------
	.section	.note.nv.cuinfo,"",@"SHT_NOTE"
	.sectionflags	@"SHF_NOTE_NV_CUINFO"
        /*0018*/ 	.short	0x0002
        /*001a*/ 	.short	0x0064
        /*001c*/ 	.short	0x0082
	.zero		2


//--------------------- .nv.info                  --------------------------
	.section	.nv.info,"",@"SHT_CUDA_INFO"
	.align	4


	//----- nvinfo : EIATTR_REGCOUNT
	.align		4
        /*0000*/ 	.byte	0x04, 0x2f
        /*0002*/ 	.short	(.L_1 - .L_0)
	.align		4
.L_0:
        /*0004*/ 	.word	index@(_Z26gm61_kernel_generate_arrayP10gm61_statePjPl)
        /*0008*/ 	.word	0x00000028


	//----- nvinfo : EIATTR_FRAME_SIZE
	.align		4
.L_1:
        /*000c*/ 	.byte	0x04, 0x11
        /*000e*/ 	.short	(.L_3 - .L_2)
	.align		4
.L_2:
        /*0010*/ 	.word	index@(_Z26gm61_kernel_generate_arrayP10gm61_statePjPl)
        /*0014*/ 	.word	0x00000000


	//----- nvinfo : EIATTR_REGCOUNT
	.align		4
.L_3:
        /*0018*/ 	.byte	0x04, 0x2f
        /*001a*/ 	.short	(.L_5 - .L_4)
	.align		4
.L_4:
        /*001c*/ 	.word	index@(_Z32gm61_kernel_generate_array_floatP10gm61_statePfPl)
        /*0020*/ 	.word	0x00000028


	//----- nvinfo : EIATTR_FRAME_SIZE
	.align		4
.L_5:
        /*0024*/ 	.byte	0x04, 0x11
        /*0026*/ 	.short	(.L_7 - .L_6)
	.align		4
.L_6:
        /*0028*/ 	.word	index@(_Z32gm61_kernel_generate_array_floatP10gm61_statePfPl)
        /*002c*/ 	.word	0x00000000


	//----- nvinfo : EIATTR_REGCOUNT
	.align		4
.L_7:
        /*0030*/ 	.byte	0x04, 0x2f
        /*0032*/ 	.short	(.L_9 - .L_8)
	.align		4
.L_8:
        /*0034*/ 	.word	index@(_Z33gm61_kernel_generate_array_doubleP10gm61_statePdPl)
        /*0038*/ 	.word	0x00000028


	//----- nvinfo : EIATTR_FRAME_SIZE
	.align		4
.L_9:
        /*003c*/ 	.byte	0x04, 0x11
        /*003e*/ 	.short	(.L_11 - .L_10)
	.align		4
.L_10:
        /*0040*/ 	.word	index@(_Z33gm61_kernel_generate_array_doubleP10gm61_statePdPl)
        /*0044*/ 	.word	0x00000000


	//----- nvinfo : EIATTR_MIN_STACK_SIZE
	.align		4
.L_11:
        /*0048*/ 	.byte	0x04, 0x12
        /*004a*/ 	.short	(.L_13 - .L_12)
	.align		4
.L_12:
        /*004c*/ 	.word	index@(_Z33gm61_kernel_generate_array_doubleP10gm61_statePdPl)
        /*0050*/ 	.word	0x00000000


	//----- nvinfo : EIATTR_MIN_STACK_SIZE
	.align		4
.L_13:
        /*0054*/ 	.byte	0x04, 0x12
        /*0056*/ 	.short	(.L_15 - .L_14)
	.align		4
.L_14:
        /*0058*/ 	.word	index@(_Z32gm61_kernel_generate_array_floatP10gm61_statePfPl)
        /*005c*/ 	.word	0x00000000


	//----- nvinfo : EIATTR_MIN_STACK_SIZE
	.align		4
.L_15:
        /*0060*/ 	.byte	0x04, 0x12
        /*0062*/ 	.short	(.L_17 - .L_16)
	.align		4
.L_16:
        /*0064*/ 	.word	index@(_Z26gm61_kernel_generate_arrayP10gm61_statePjPl)
        /*0068*/ 	.word	0x00000000
.L_17:


//--------------------- .nv.compat                --------------------------
	.section	.nv.compat,"",@"SHT_CUDA_COMPAT_INFO"
	.align	4
        /*0000*/ 	.byte	0x02, 0x09, 0x00, 0x00, 0x02, 0x02, 0x01, 0x00, 0x02, 0x05, 0x05, 0x00, 0x03, 0x07, 0x01, 0x01
        /*0010*/ 	.byte	0x02, 0x03, 0x00, 0x00, 0x02, 0x06, 0x01, 0x00, 0x04, 0x0b, 0x08, 0x00, 0x01, 0x00, 0x00, 0x00
        /*0020*/ 	.byte	0x00, 0x00, 0x00, 0x00


//--------------------- .nv.info._Z33gm61_kernel_generate_array_doubleP10gm61_statePdPl --------------------------
	.section	.nv.info._Z33gm61_kernel_generate_array_doubleP10gm61_statePdPl,"",@"SHT_CUDA_INFO"
	.sectionflags	@""
	.align	4


	//----- nvinfo : EIATTR_CUDA_API_VERSION
	.align		4
        /*0000*/ 	.byte	0x04, 0x37
        /*0002*/ 	.short	(.L_19 - .L_18)
.L_18:
        /*0004*/ 	.word	0x00000082


	//----- nvinfo : EIATTR_KPARAM_INFO
	.align		4
.L_19:
        /*0008*/ 	.byte	0x04, 0x17
        /*000a*/ 	.short	(.L_21 - .L_20)
.L_20:
        /*000c*/ 	.word	0x00000000
        /*0010*/ 	.short	0x0002
        /*0012*/ 	.short	0x0010
        /*0014*/ 	.byte	0x00, 0xf5, 0x21, 0x00


	//----- nvinfo : EIATTR_KPARAM_INFO
	.align		4
.L_21:
        /*0018*/ 	.byte	0x04, 0x17
        /*001a*/ 	.short	(.L_23 - .L_22)
.L_22:
        /*001c*/ 	.word	0x00000000
        /*0020*/ 	.short	0x0001
        /*0022*/ 	.short	0x0008
        /*0024*/ 	.byte	0x00, 0xf5, 0x21, 0x00


	//----- nvinfo : EIATTR_KPARAM_INFO
	.align		4
.L_23:
        /*0028*/ 	.byte	0x04, 0x17
        /*002a*/ 	.short	(.L_25 - .L_24)
.L_24:
        /*002c*/ 	.word	0x00000000
        /*0030*/ 	.short	0x0000
        /*0032*/ 	.short	0x0000
        /*0034*/ 	.byte	0x00, 0xf5, 0x21, 0x00


	//----- nvinfo : EIATTR_SPARSE_MMA_MASK
	.align		4
.L_25:
        /*0038*/ 	.byte	0x03, 0x50
        /*003a*/ 	.short	0x0000


	//----- nvinfo : EIATTR_MAXREG_COUNT
	.align		4
        /*003c*/ 	.byte	0x03, 0x1b
        /*003e*/ 	.short	0x00ff


	//----- nvinfo : EIATTR_NUM_BARRIERS
	.align		4
        /*0040*/ 	.byte	0x02, 0x4c
        /*0042*/ 	.byte	0x01
	.zero		1


	//----- nvinfo : EIATTR_MERCURY_ISA_VERSION
	.align		4
        /*0044*/ 	.byte	0x03, 0x5f
        /*0046*/ 	.short	0x0101


	//----- nvinfo : EIATTR_VRC_CTA_INIT_COUNT
	.align		4
        /*0048*/ 	.byte	0x02, 0x4a
	.zero		1
	.zero		1


	//----- nvinfo : EIATTR_EXIT_INSTR_OFFSETS
	.align		4
        /*004c*/ 	.byte	0x04, 0x1c
        /*004e*/ 	.short	(.L_27 - .L_26)


	//   ....[0]....
.L_26:
        /*0050*/ 	.word	0x000039d0


	//   ....[1]....
        /*0054*/ 	.word	0x00004060


	//----- nvinfo : EIATTR_CRS_STACK_SIZE
	.align		4
.L_27:
        /*0058*/ 	.byte	0x04, 0x1e
        /*005a*/ 	.short	(.L_29 - .L_28)
.L_28:
        /*005c*/ 	.word	0x00000000


	//----- nvinfo : EIATTR_CBANK_PARAM_SIZE
	.align		4
.L_29:
        /*0060*/ 	.byte	0x03, 0x19
        /*0062*/ 	.short	0x0018


	//----- nvinfo : EIATTR_PARAM_CBANK
	.align		4
        /*0064*/ 	.byte	0x04, 0x0a
        /*0066*/ 	.short	(.L_31 - .L_30)
	.align		4
.L_30:
        /*0068*/ 	.word	index@(.nv.constant0._Z33gm61_kernel_generate_array_doubleP10gm61_statePdPl)
        /*006c*/ 	.short	0x0380
        /*006e*/ 	.short	0x0018


	//----- nvinfo : EIATTR_SW_WAR
	.align		4
.L_31:
        /*0070*/ 	.byte	0x04, 0x36
        /*0072*/ 	.short	(.L_33 - .L_32)
.L_32:
        /*0074*/ 	.word	0x00000008
.L_33:


//--------------------- .nv.info._Z32gm61_kernel_generate_array_floatP10gm61_statePfPl --------------------------
	.section	.nv.info._Z32gm61_kernel_generate_array_floatP10gm61_statePfPl,"",@"SHT_CUDA_INFO"
	.sectionflags	@""
	.align	4


	//----- nvinfo : EIATTR_CUDA_API_VERSION
	.align		4
        /*0000*/ 	.byte	0x04, 0x37
        /*0002*/ 	.short	(.L_35 - .L_34)
.L_34:
        /*0004*/ 	.word	0x00000082


	//----- nvinfo : EIATTR_KPARAM_INFO
	.align		4
.L_35:
        /*0008*/ 	.byte	0x04, 0x17
        /*000a*/ 	.short	(.L_37 - .L_36)
.L_36:
        /*000c*/ 	.word	0x00000000
        /*0010*/ 	.short	0x0002
        /*0012*/ 	.short	0x0010
        /*0014*/ 	.byte	0x00, 0xf5, 0x21, 0x00


	//----- nvinfo : EIATTR_KPARAM_INFO
	.align		4
.L_37:
        /*0018*/ 	.byte	0x04, 0x17
        /*001a*/ 	.short	(.L_39 - .L_38)
.L_38:
        /*001c*/ 	.word	0x00000000
        /*0020*/ 	.short	0x0001
        /*0022*/ 	.short	0x0008
        /*0024*/ 	.byte	0x00, 0xf5, 0x21, 0x00


	//----- nvinfo : EIATTR_KPARAM_INFO
	.align		4
.L_39:
        /*0028*/ 	.byte	0x04, 0x17
        /*002a*/ 	.short	(.L_41 - .L_40)
.L_40:
        /*002c*/ 	.word	0x00000000
        /*0030*/ 	.short	0x0000
        /*0032*/ 	.short	0x0000
        /*0034*/ 	.byte	0x00, 0xf5, 0x21, 0x00


	//----- nvinfo : EIATTR_SPARSE_MMA_MASK
	.align		4
.L_41:
        /*0038*/ 	.byte	0x03, 0x50
        /*003a*/ 	.short	0x0000


	//----- nvinfo : EIATTR_MAXREG_COUNT
	.align		4
        /*003c*/ 	.byte	0x03, 0x1b
        /*003e*/ 	.short	0x00ff


	//----- nvinfo : EIATTR_NUM_BARRIERS
	.align		4
        /*0040*/ 	.byte	0x02, 0x4c
        /*0042*/ 	.byte	0x01
	.zero		1


	//----- nvinfo : EIATTR_MERCURY_ISA_VERSION
	.align		4
        /*0044*/ 	.byte	0x03, 0x5f
        /*0046*/ 	.short	0x0101


	//----- nvinfo : EIATTR_VRC_CTA_INIT_COUNT
	.align		4
        /*0048*/ 	.byte	0x02, 0x4a
	.zero		1
	.zero		1


	//----- nvinfo : EIATTR_EXIT_INSTR_OFFSETS
	.align		4
        /*004c*/ 	.byte	0x04, 0x1c
        /*004e*/ 	.short	(.L_43 - .L_42)


	//   ....[0]....
.L_42:
        /*0050*/ 	.word	0x000039d0


	//   ....[1]....
        /*0054*/ 	.word	0x00004060


	//----- nvinfo : EIATTR_CRS_STACK_SIZE
	.align		4
.L_43:
        /*0058*/ 	.byte	0x04, 0x1e
        /*005a*/ 	.short	(.L_45 - .L_44)
.L_44:
        /*005c*/ 	.word	0x00000000


	//----- nvinfo : EIATTR_CBANK_PARAM_SIZE
	.align		4
.L_45:
        /*0060*/ 	.byte	0x03, 0x19
        /*0062*/ 	.short	0x0018


	//----- nvinfo : EIATTR_PARAM_CBANK
	.align		4
        /*0064*/ 	.byte	0x04, 0x0a
        /*0066*/ 	.short	(.L_47 - .L_46)
	.align		4
.L_46:
        /*0068*/ 	.word	index@(.nv.constant0._Z32gm61_kernel_generate_array_floatP10gm61_statePfPl)
        /*006c*/ 	.short	0x0380
        /*006e*/ 	.short	0x0018


	//----- nvinfo : EIATTR_SW_WAR
	.align		4
.L_47:
        /*0070*/ 	.byte	0x04, 0x36
        /*0072*/ 	.short	(.L_49 - .L_48)
.L_48:
        /*0074*/ 	.word	0x00000008
.L_49:


//--------------------- .nv.info._Z26gm61_kernel_generate_arrayP10gm61_statePjPl --------------------------
	.section	.nv.info._Z26gm61_kernel_generate_arrayP10gm61_statePjPl,"",@"SHT_CUDA_INFO"
	.sectionflags	@""
	.align	4


	//----- nvinfo : EIATTR_CUDA_API_VERSION
	.align		4
        /*0000*/ 	.byte	0x04, 0x37
        /*0002*/ 	.short	(.L_51 - .L_50)
.L_50:
        /*0004*/ 	.word	0x00000082


	//----- nvinfo : EIATTR_KPARAM_INFO
	.align		4
.L_51:
        /*0008*/ 	.byte	0x04, 0x17
        /*000a*/ 	.short	(.L_53 - .L_52)
.L_52:
        /*000c*/ 	.word	0x00000000
        /*0010*/ 	.short	0x0002
        /*0012*/ 	.short	0x0010
        /*0014*/ 	.byte	0x00, 0xf5, 0x21, 0x00


	//----- nvinfo : EIATTR_KPARAM_INFO
	.align		4
.L_53:
        /*0018*/ 	.byte	0x04, 0x17
        /*001a*/ 	.short	(.L_55 - .L_54)
.L_54:
        /*001c*/ 	.word	0x00000000
        /*0020*/ 	.short	0x0001
        /*0022*/ 	.short	0x0008
        /*0024*/ 	.byte	0x00, 0xf5, 0x21, 0x00


	//----- nvinfo : EIATTR_KPARAM_INFO
	.align		4
.L_55:
        /*0028*/ 	.byte	0x04, 0x17
        /*002a*/ 	.short	(.L_57 - .L_56)
.L_56:
        /*002c*/ 	.word	0x00000000
        /*0030*/ 	.short	0x0000
        /*0032*/ 	.short	0x0000
        /*0034*/ 	.byte	0x00, 0xf5, 0x21, 0x00


	//----- nvinfo : EIATTR_SPARSE_MMA_MASK
	.align		4
.L_57:
        /*0038*/ 	.byte	0x03, 0x50
        /*003a*/ 	.short	0x0000


	//----- nvinfo : EIATTR_MAXREG_COUNT
	.align		4
        /*003c*/ 	.byte	0x03, 0x1b
        /*003e*/ 	.short	0x00ff


	//----- nvinfo : EIATTR_NUM_BARRIERS
	.align		4
        /*0040*/ 	.byte	0x02, 0x4c
        /*0042*/ 	.byte	0x01
	.zero		1


	//----- nvinfo : EIATTR_MERCURY_ISA_VERSION
	.align		4
        /*0044*/ 	.byte	0x03, 0x5f
        /*0046*/ 	.short	0x0101


	//----- nvinfo : EIATTR_VRC_CTA_INIT_COUNT
	.align		4
        /*0048*/ 	.byte	0x02, 0x4a
	.zero		1
	.zero		1


	//----- nvinfo : EIATTR_EXIT_INSTR_OFFSETS
	.align		4
        /*004c*/ 	.byte	0x04, 0x1c
        /*004e*/ 	.short	(.L_59 - .L_58)


	//   ....[0]....
.L_58:
        /*0050*/ 	.word	0x000039d0


	//   ....[1]....
        /*0054*/ 	.word	0x00004040


	//----- nvinfo : EIATTR_CRS_STACK_SIZE
	.align		4
.L_59:
        /*0058*/ 	.byte	0x04, 0x1e
        /*005a*/ 	.short	(.L_61 - .L_60)
.L_60:
        /*005c*/ 	.word	0x00000000


	//----- nvinfo : EIATTR_CBANK_PARAM_SIZE
	.align		4
.L_61:
        /*0060*/ 	.byte	0x03, 0x19
        /*0062*/ 	.short	0x0018


	//----- nvinfo : EIATTR_PARAM_CBANK
	.align		4
        /*0064*/ 	.byte	0x04, 0x0a
        /*0066*/ 	.short	(.L_63 - .L_62)
	.align		4
.L_62:
        /*0068*/ 	.word	index@(.nv.constant0._Z26gm61_kernel_generate_arrayP10gm61_statePjPl)
        /*006c*/ 	.short	0x0380
        /*006e*/ 	.short	0x0018


	//----- nvinfo : EIATTR_SW_WAR
	.align		4
.L_63:
        /*0070*/ 	.byte	0x04, 0x36
        /*0072*/ 	.short	(.L_65 - .L_64)
.L_64:
        /*0074*/ 	.word	0x00000008
.L_65:


//--------------------- .nv.callgraph             --------------------------
	.section	.nv.callgraph,"",@"SHT_CUDA_CALLGRAPH"
	.align	4
	.sectionentsize	8
	.align		4
        /*0000*/ 	.word	0x00000000
	.align		4
        /*0004*/ 	.word	0xffffffff
	.align		4
        /*0008*/ 	.word	0x00000000
	.align		4
        /*000c*/ 	.word	0xfffffffe
	.align		4
        /*0010*/ 	.word	0x00000000
	.align		4
        /*0014*/ 	.word	0xfffffffd
	.align		4
        /*0018*/ 	.word	0x00000000
	.align		4
        /*001c*/ 	.word	0xfffffffc


//--------------------- .text._Z33gm61_kernel_generate_array_doubleP10gm61_statePdPl --------------------------
	.section	.text._Z33gm61_kernel_generate_array_doubleP10gm61_statePdPl,"ax",@progbits
	.align	128
        .global         _Z33gm61_kernel_generate_array_doubleP10gm61_statePdPl
        .type           _Z33gm61_kernel_generate_array_doubleP10gm61_statePdPl,@function
        .size           _Z33gm61_kernel_generate_array_doubleP10gm61_statePdPl,(.L_x_66 - _Z33gm61_kernel_generate_array_doubleP10gm61_statePdPl)
        .other          _Z33gm61_kernel_generate_array_doubleP10gm61_statePdPl,@"STO_CUDA_ENTRY STV_DEFAULT"
_Z33gm61_kernel_generate_array_doubleP10gm61_statePdPl:
.text._Z33gm61_kernel_generate_array_doubleP10gm61_statePdPl:
[----:B------:R-:W-:Y:S01]  /*0000*/  LDC R1, c[0x0][0x37c] ;  /* 0x0000df00ff017b82 */ /* 0x000fe20000000800 */
[----:B------:R-:W0:Y:S07]  /*0010*/  S2R R0, SR_TID.X ;  /* 0x0000000000007919 */ /* 0x000e2e0000002100 */
[----:B------:R-:W1:Y:S01]  /*0020*/  LDC.64 R14, c[0x0][0x390] ;  /* 0x0000e400ff0e7b82 */ /* 0x000e620000000a00 */
[----:B------:R-:W1:Y:S01]  /*0030*/  LDCU.64 UR8, c[0x0][0x358] ;  /* 0x00006b00ff0877ac */ /* 0x000e620008000a00 */
[----:B------:R-:W2:Y:S01]  /*0040*/  LDCU.64 UR4, c[0x0][0x380] ;  /* 0x00007000ff0477ac */ /* 0x000ea20008000a00 */
[----:B-1----:R-:W3:Y:S01]  /*0050*/  LDG.E.64 R14, desc[UR8][R14.64] ;  /* 0x000000080e0e7981 */ /* 0x002ee2000c1e1b00 */
[----:B0-----:R-:W-:-:S05]  /*0060*/  IMAD.SHL.U32 R2, R0, 0x8, RZ ;  /* 0x0000000800027824 */ /* 0x001fca00078e00ff */
[----:B------:R-:W-:-:S04]  /*0070*/  LOP3.LUT R2, R2, 0xf8, RZ, 0xc0, !PT ;  /* 0x000000f802027812 */ /* 0x000fc800078ec0ff */
[----:B--2---:R-:W-:-:S05]  /*0080*/  IADD3 R4, P0, PT, R2, UR4, RZ ;  /* 0x0000000402047c10 */ /* 0x004fca000ff1e0ff */
[----:B------:R-:W-:-:S05]  /*0090*/  IMAD.X R5, RZ, RZ, UR5, P0 ;  /* 0x00000005ff057e24 */ /* 0x000fca00080e06ff */
[----:B------:R-:W2:Y:S04]  /*00a0*/  LDG.E.64 R16, desc[UR8][R4.64+0x100] ;  /* 0x0001000804107981 */ /* 0x000ea8000c1e1b00 */
[----:B------:R0:W5:Y:S01]  /*00b0*/  LDG.E.64 R18, desc[UR8][R4.64] ;  /* 0x0000000804127981 */ /* 0x000162000c1e1b00 */
[----:B------:R-:W1:Y:S08]  /*00c0*/  S2UR UR4, SR_CTAID.X ;  /* 0x00000000000479c3 */ /* 0x000e700000002500 */
[----:B------:R-:W1:Y:S02]  /*00d0*/  LDC R3, c[0x0][0x360] ;  /* 0x0000d800ff037b82 */ /* 0x000e640000000800 */
[----:B-1----:R-:W-:-:S05]  /*00e0*/  IMAD R2, R3, UR4, R0 ;  /* 0x0000000403027c24 */ /* 0x002fca000f8e0200 */
[----:B------:R-:W-:Y:S01]  /*00f0*/  SHF.R.U32.HI R21, RZ, 0x5, R2 ;  /* 0x00000005ff157819 */ /* 0x000fe20000011602 */
[----:B------:R-:W-:Y:S04]  /*0100*/  BSSY.RECONVERGENT B0, `(.L_x_0) ;  /* 0x00001c3000007945 */ /* 0x000fe80003800200 */
[-C--:B---3--:R-:W-:Y:S02]  /*0110*/  IMAD R3, R15, R21.reuse, RZ ;  /* 0x000000150f037224 */ /* 0x088fe400078e02ff */
[----:B------:R-:W-:-:S04]  /*0120*/  IMAD.WIDE.U32 R20, R14, R21, RZ ;  /* 0x000000150e147225 */ /* 0x000fc800078e00ff */
[----:B------:R-:W-:Y:S01]  /*0130*/  IMAD.IADD R2, R21, 0x1, R3 ;  /* 0x0000000115027824 */ /* 0x000fe200078e0203 */
[----:B------:R-:W-:-:S04]  /*0140*/  ISETP.NE.U32.AND P0, PT, R20, RZ, PT ;  /* 0x000000ff1400720c */ /* 0x000fc80003f05070 */
[----:B------:R-:W-:Y:S01]  /*0150*/  ISETP.NE.AND.EX P0, PT, R2, RZ, PT, P0 ;  /* 0x000000ff0200720c */ /* 0x000fe20003f05300 */
[----:B--2---:R-:W-:Y:S02]  /*0160*/  IMAD.MOV.U32 R30, RZ, RZ, R16 ;  /* 0x000000ffff1e7224 */ /* 0x004fe400078e0010 */
[----:B------:R-:W-:-:S10]  /*0170*/  IMAD.MOV.U32 R31, RZ, RZ, R17 ;  /* 0x000000ffff1f7224 */ /* 0x000fd400078e0011 */
[----:B0-----:R-:W-:Y:S05]  /*0180*/  @!P0 BRA `(.L_x_1) ;  /* 0x0000001800e88947 */ /* 0x001fea0003800000 */
[----:B------:R-:W-:Y:S01]  /*0190*/  CS2R R4, SRZ ;  /* 0x0000000000047805 */ /* 0x000fe2000001ff00 */
[----:B-----5:R-:W-:Y:S02]  /*01a0*/  IMAD.MOV.U32 R6, RZ, RZ, R18 ;  /* 0x000000ffff067224 */ /* 0x020fe400078e0012 */
[----:B------:R-:W-:Y:S02]  /*01b0*/  IMAD.MOV.U32 R7, RZ, RZ, R19 ;  /* 0x000000ffff077224 */ /* 0x000fe400078e0013 */
[----:B------:R-:W-:Y:S02]  /*01c0*/  IMAD.MOV.U32 R8, RZ, RZ, R20 ;  /* 0x000000ffff087224 */ /* 0x000fe400078e0014 */
[----:B------:R-:W-:Y:S02]  /*01d0*/  IMAD.MOV.U32 R9, RZ, RZ, R2 ;  /* 0x000000ffff097224 */ /* 0x000fe400078e0002 */
[----:B------:R-:W-:Y:S02]  /*01e0*/  IMAD.MOV.U32 R30, RZ, RZ, R16 ;  /* 0x000000ffff1e7224 */ /* 0x000fe400078e0010 */
[----:B------:R-:W-:-:S07]  /*01f0*/  IMAD.MOV.U32 R31, RZ, RZ, R17 ;  /* 0x000000ffff1f7224 */ /* 0x000fce00078e0011 */
.L_x_8:
[----:B------:R-:W-:Y:S01]  /*0200*/  LOP3.LUT R3, R8, 0x1, RZ, 0xc0, !PT ;  /* 0x0000000108037812 */ /* 0x000fe200078ec0ff */
[----:B------:R-:W-:Y:S03]  /*0210*/  BSSY.RECONVERGENT B1, `(.L_x_2) ;  /* 0x00001aa000017945 */ /* 0x000fe60003800200 */
[----:B------:R-:W-:-:S04]  /*0220*/  ISETP.NE.U32.AND P0, PT, R3, 0x1, PT ;  /* 0x000000010300780c */ /* 0x000fc80003f05070 */
[----:B------:R-:W-:-:S13]  /*0230*/  ISETP.NE.U32.AND.EX P0, PT, RZ, RZ, PT, P0 ;  /* 0x000000ffff00720c */ /* 0x000fda0003f05100 */
[----:B------:R-:W-:Y:S05]  /*0240*/  @P0 BRA `(.L_x_3) ;  /* 0x0000001800980947 */ /* 0x000fea0003800000 */
[----:B------:R-:W-:Y:S01]  /*0250*/  ISETP.NE.U32.AND P0, PT, R4, RZ, PT ;  /* 0x000000ff0400720c */ /* 0x000fe20003f05070 */
[----:B------:R-:W-:Y:S01]  /*0260*/  BSSY.RECONVERGENT B2, `(.L_x_4) ;  /* 0x00000be000027945 */ /* 0x000fe20003800200 */
[----:B------:R-:W-:Y:S02]  /*0270*/  IMAD.MOV.U32 R11, RZ, RZ, R31 ;  /* 0x000000ffff0b7224 */ /* 0x000fe400078e001f */
[----:B------:R-:W-:Y:S01]  /*0280*/  ISETP.NE.AND.EX P0, PT, R5, RZ, PT, P0 ;  /* 0x000000ff0500720c */ /* 0x000fe20003f05300 */
[----:B------:R-:W-:Y:S02]  /*0290*/  IMAD.MOV.U32 R10, RZ, RZ, R30 ;  /* 0x000000ffff0a7224 */ /* 0x000fe400078e001e */
[----:B------:R-:W-:Y:S02]  /*02a0*/  IMAD.MOV.U32 R30, RZ, RZ, R6 ;  /* 0x000000ffff1e7224 */ /* 0x000fe400078e0006 */
[----:B------:R-:W-:-:S08]  /*02b0*/  IMAD.MOV.U32 R31, RZ, RZ, R7 ;  /* 0x000000ffff1f7224 */ /* 0x000fd000078e0007 */
[----:B------:R-:W-:Y:S05]  /*02c0*/  @!P0 BRA `(.L_x_5) ;  /* 0x0000000800dc8947 */ /* 0x000fea0003800000 */
[----:B------:R-:W-:Y:S01]  /*02d0*/  IMAD.MOV.U32 R30, RZ, RZ, R6 ;  /* 0x000000ffff1e7224 */ /* 0x000fe200078e0006 */
[----:B------:R-:W-:Y:S01]  /*02e0*/  CS2R R12, SRZ ;  /* 0x00000000000c7805 */ /* 0x000fe2000001ff00 */
[----:B------:R-:W-:Y:S02]  /*02f0*/  IMAD.MOV.U32 R31, RZ, RZ, R7 ;  /* 0x000000ffff1f7224 */ /* 0x000fe400078e0007 */
[----:B------:R-:W-:Y:S02]  /*0300*/  IMAD.MOV.U32 R24, RZ, RZ, 0x18 ;  /* 0x00000018ff187424 */ /* 0x000fe400078e00ff */
[----:B------:R-:W-:Y:S02]  /*0310*/  IMAD.MOV.U32 R25, RZ, RZ, RZ ;  /* 0x000000ffff197224 */ /* 0x000fe400078e00ff */
[----:B------:R-:W-:Y:S02]  /*0320*/  IMAD.MOV.U32 R28, RZ, RZ, 0x4a ;  /* 0x0000004aff1c7424 */ /* 0x000fe400078e00ff */
[----:B------:R-:W-:-:S07]  /*0330*/  IMAD.MOV.U32 R29, RZ, RZ, RZ ;  /* 0x000000ffff1d7224 */ /* 0x000fce00078e00ff */
.L_x_6:
[----:B------:R-:W-:Y:S01]  /*0340*/  IMAD.WIDE.U32 R22, R30, R24, RZ ;  /* 0x000000181e167225 */ /* 0x000fe200078e00ff */
[----:B------:R-:W-:Y:S01]  /*0350*/  UMOV UR5, URZ ;  /* 0x000000ff00057c82 */ /* 0x000fe20008000000 */
[----:B------:R-:W-:Y:S01]  /*0360*/  UMOV UR4, URZ ;  /* 0x000000ff00047c82 */ /* 0x000fe20008000000 */
[----:B------:R-:W-:Y:S01]  /*0370*/  UMOV UR6, URZ ;  /* 0x000000ff00067c82 */ /* 0x000fe20008000000 */
[----:B------:R-:W-:-:S05]  /*0380*/  VIADD R27, R23, UR5 ;  /* 0x00000005171b7c36 */ /* 0x000fca0008000000 */
[----:B------:R-:W-:Y:S01]  /*0390*/  LEA.HI R26, P0, R27, R22, RZ, 0x3 ;  /* 0x000000161b1a7211 */ /* 0x000fe200078118ff */
[----:B------:R-:W-:Y:S01]  /*03a0*/  IMAD.WIDE.U32 R22, R31, R24, RZ ;  /* 0x000000181f167225 */ /* 0x000fe200078e00ff */
[----:B------:R-:W-:Y:S02]  /*03b0*/  LOP3.LUT R27, R27, 0x1fffffff, RZ, 0xc0, !PT ;  /* 0x1fffffff1b1b7812 */ /* 0x000fe400078ec0ff */
[C---:B------:R-:W-:Y:S01]  /*03c0*/  IADD3 R33, P1, PT, R26.reuse, 0x1, RZ ;  /* 0x000000011a217810 */ /* 0x040fe20007f3e0ff */
[----:B------:R-:W-:Y:S02]  /*03d0*/  VIADD R23, R23, UR4 ;  /* 0x0000000417177c36 */ /* 0x000fe40008000000 */
[----:B------:R-:W-:Y:S01]  /*03e0*/  IMAD.X R27, RZ, RZ, R27, P0 ;  /* 0x000000ffff1b7224 */ /* 0x000fe200000e061b */
[----:B------:R-:W-:Y:S01]  /*03f0*/  ISETP.GT.U32.AND P0, PT, R26, -0x2, PT ;  /* 0xfffffffe1a00780c */ /* 0x000fe20003f04070 */
[----:B------:R-:W-:Y:S01]  /*0400*/  IMAD.WIDE.U32 R22, R30, R25, R22 ;  /* 0x000000191e167225 */ /* 0x000fe200078e0016 */
[----:B------:R-:W-:-:S02]  /*0410*/  SHF.L.U64.HI R30, R25, 0x3, RZ ;  /* 0x00000003191e7819 */ /* 0x000fc400000102ff */
[----:B------:R-:W-:Y:S01]  /*0420*/  ISETP.GT.U32.AND.EX P0, PT, R27, 0x1fffffff, PT, P0 ;  /* 0x1fffffff1b00780c */ /* 0x000fe20003f04100 */
[----:B------:R-:W-:Y:S01]  /*0430*/  VIADD R3, R23, UR5 ;  /* 0x0000000517037c36 */ /* 0x000fe20008000000 */
[C---:B------:R-:W-:Y:S02]  /*0440*/  LOP3.LUT R32, R22.reuse, 0x1fffffff, RZ, 0xc0, !PT ;  /* 0x1fffffff16207812 */ /* 0x040fe400078ec0ff */
[----:B------:R-:W-:Y:S02]  /*0450*/  SEL R33, R33, R26, P0 ;  /* 0x0000001a21217207 */ /* 0x000fe40000000000 */
[--C-:B------:R-:W-:Y:S02]  /*0460*/  SHF.R.U64 R22, R22, 0x1d, R3.reuse ;  /* 0x0000001d16167819 */ /* 0x100fe40000001203 */
[----:B------:R-:W-:Y:S01]  /*0470*/  SHF.R.U32.HI R23, RZ, 0x1d, R3 ;  /* 0x0000001dff177819 */ /* 0x000fe20000011603 */
[----:B------:R-:W-:Y:S01]  /*0480*/  IMAD.SHL.U32 R3, R25, 0x8, RZ ;  /* 0x0000000819037824 */ /* 0x000fe200078e00ff */
[----:B------:R-:W-:-:S03]  /*0490*/  IADD3.X R26, PT, PT, R27, -0x20000000, RZ, P1, !PT ;  /* 0xe00000001b1a7810 */ /* 0x000fc60000ffe4ff */
[----:B------:R-:W-:Y:S01]  /*04a0*/  IMAD.WIDE.U32 R22, R31, R3, R22 ;  /* 0x000000031f167225 */ /* 0x000fe200078e0016 */
[----:B------:R-:W-:-:S03]  /*04b0*/  SEL R27, R26, R27, P0 ;  /* 0x0000001b1a1b7207 */ /* 0x000fc60000000000 */
[----:B------:R-:W-:Y:S01]  /*04c0*/  IMAD R31, R30, R31, RZ ;  /* 0x0000001f1e1f7224 */ /* 0x000fe200078e02ff */
[----:B------:R-:W-:-:S03]  /*04d0*/  IADD3 R26, P0, P1, R33, R22, RZ ;  /* 0x00000016211a7210 */ /* 0x000fc6000791e0ff */
[----:B------:R-:W-:Y:S02]  /*04e0*/  IMAD.IADD R31, R23, 0x1, R31 ;  /* 0x00000001171f7824 */ /* 0x000fe400078e021f */
[----:B------:R-:W-:-:S03]  /*04f0*/  IMAD.WIDE.U32 R22, R28, R10, RZ ;  /* 0x0000000a1c167225 */ /* 0x000fc600078e00ff */
[----:B------:R-:W-:Y:S01]  /*0500*/  IADD3.X R27, PT, PT, R27, R31, R32, P0, P1 ;  /* 0x0000001f1b1b7210 */ /* 0x000fe200007e2420 */
[----:B------:R-:W-:-:S05]  /*0510*/  VIADD R33, R23, UR4 ;  /* 0x0000000417217c36 */ /* 0x000fca0008000000 */
[C---:B------:R-:W-:Y:S01]  /*0520*/  LEA.HI R32, P0, R33.reuse, R22, RZ, 0x3 ;  /* 0x0000001621207211 */ /* 0x040fe200078118ff */
[----:B------:R-:W-:Y:S01]  /*0530*/  IMAD.WIDE.U32 R22, R28, R11, RZ ;  /* 0x0000000b1c167225 */ /* 0x000fe200078e00ff */
[----:B------:R-:W-:Y:S02]  /*0540*/  LOP3.LUT R33, R33, 0x1fffffff, RZ, 0xc0, !PT ;  /* 0x1fffffff21217812 */ /* 0x000fe400078ec0ff */
[C---:B------:R-:W-:Y:S01]  /*0550*/  IADD3 R31, P1, PT, R32.reuse, 0x1, RZ ;  /* 0x00000001201f7810 */ /* 0x040fe20007f3e0ff */
[----:B------:R-:W-:Y:S02]  /*0560*/  VIADD R23, R23, UR4 ;  /* 0x0000000417177c36 */ /* 0x000fe40008000000 */
[----:B------:R-:W-:Y:S01]  /*0570*/  IMAD.X R33, RZ, RZ, R33, P0 ;  /* 0x000000ffff217224 */ /* 0x000fe200000e0621 */
[----:B------:R-:W-:Y:S01]  /*0580*/  ISETP.GT.U32.AND P0, PT, R32, -0x2, PT ;  /* 0xfffffffe2000780c */ /* 0x000fe20003f04070 */
[----:B------:R-:W-:-:S03]  /*0590*/  IMAD.WIDE.U32 R22, R29, R10, R22 ;  /* 0x0000000a1d167225 */ /* 0x000fc600078e0016 */
[----:B------:R-:W-:Y:S01]  /*05a0*/  ISETP.GT.U32.AND.EX P0, PT, R33, 0x1fffffff, PT, P0 ;  /* 0x1fffffff2100780c */ /* 0x000fe20003f04100 */
[----:B------:R-:W-:-:S03]  /*05b0*/  VIADD R37, R23, UR5 ;  /* 0x0000000517257c36 */ /* 0x000fc60008000000 */
[----:B------:R-:W-:Y:S02]  /*05c0*/  SEL R31, R31, R32, P0 ;  /* 0x000000201f1f7207 */ /* 0x000fe40000000000 */
[----:B------:R-:W-:Y:S02]  /*05d0*/  IADD3.X R32, PT, PT, R33, -0x20000000, RZ, P1, !PT ;  /* 0xe000000021207810 */ /* 0x000fe40000ffe4ff */
[--C-:B------:R-:W-:Y:S02]  /*05e0*/  SHF.R.U64 R35, R22, 0x1d, R37.reuse ;  /* 0x0000001d16237819 */ /* 0x100fe40000001225 */
[----:B------:R-:W-:Y:S02]  /*05f0*/  SEL R33, R32, R33, P0 ;  /* 0x0000002120217207 */ /* 0x000fe40000000000 */
[----:B------:R-:W-:Y:S01]  /*0600*/  LOP3.LUT R32, R22, 0x1fffffff, RZ, 0xc0, !PT ;  /* 0x1fffffff16207812 */ /* 0x000fe200078ec0ff */
[----:B------:R-:W-:Y:S01]  /*0610*/  IMAD.WIDE.U32 R22, R11, R29, RZ ;  /* 0x0000001d0b167225 */ /* 0x000fe200078e00ff */
[----:B------:R-:W-:-:S03]  /*0620*/  SHF.R.U32.HI R36, RZ, 0x1d, R37 ;  /* 0x0000001dff247819 */ /* 0x000fc60000011625 */
[----:B------:R-:W-:Y:S01]  /*0630*/  VIADD R23, R23, UR6 ;  /* 0x0000000617177c36 */ /* 0x000fe20008000000 */
[----:B------:R-:W-:-:S04]  /*0640*/  LEA R34, P0, R22, R35, 0x3 ;  /* 0x0000002316227211 */ /* 0x000fc800078018ff */
[----:B------:R-:W-:Y:S02]  /*0650*/  LEA.HI.X R22, R22, R36, R23, 0x3, P0 ;  /* 0x0000002416167211 */ /* 0x000fe400000f1c17 */
[----:B------:R-:W-:Y:S02]  /*0660*/  IADD3 R31, P0, P1, R31, R34, RZ ;  /* 0x000000221f1f7210 */ /* 0x000fe4000791e0ff */
[----:B------:R-:W-:Y:S02]  /*0670*/  LOP3.LUT R36, R27, 0x1fffffff, RZ, 0xc0, !PT ;  /* 0x1fffffff1b247812 */ /* 0x000fe400078ec0ff */
[----:B------:R-:W-:Y:S01]  /*0680*/  IADD3.X R34, PT, PT, R33, R22, R32, P0, P1 ;  /* 0x0000001621227210 */ /* 0x000fe200007e2420 */
[----:B------:R-:W-:Y:S01]  /*0690*/  IMAD.WIDE.U32 R22, R24, R24, RZ ;  /* 0x0000001818167225 */ /* 0x000fe200078e00ff */
[----:B------:R-:W-:Y:S02]  /*06a0*/  LEA.HI R26, P1, R27, R26, RZ, 0x3 ;  /* 0x0000001a1b1a7211 */ /* 0x000fe400078318ff */
[C---:B------:R-:W-:Y:S01]  /*06b0*/  LEA.HI R32, P0, R34.reuse, R31, RZ, 0x3 ;  /* 0x0000001f22207211 */ /* 0x040fe200078118ff */
[----:B------:R-:W-:Y:S01]  /*06c0*/  VIADD R23, R23, UR6 ;  /* 0x0000000617177c36 */ /* 0x000fe20008000000 */
[----:B------:R-:W-:Y:S01]  /*06d0*/  LOP3.LUT R34, R34, 0x1fffffff, RZ, 0xc0, !PT ;  /* 0x1fffffff22227812 */ /* 0x000fe200078ec0ff */
[----:B------:R-:W-:Y:S01]  /*06e0*/  IMAD.X R36, RZ, RZ, R36, P1 ;  /* 0x000000ffff247224 */ /* 0x000fe200008e0624 */
[----:B------:R-:W-:-:S02]  /*06f0*/  IADD3 R27, P2, PT, R32, 0x1, RZ ;  /* 0x00000001201b7810 */ /* 0x000fc40007f5e0ff */
[----:B------:R-:W-:Y:S01]  /*0700*/  ISETP.GT.U32.AND P1, PT, R26, -0x2, PT ;  /* 0xfffffffe1a00780c */ /* 0x000fe20003f24070 */
[----:B------:R-:W-:Y:S01]  /*0710*/  IMAD.X R34, RZ, RZ, R34, P0 ;  /* 0x000000ffff227224 */ /* 0x000fe200000e0622 */
[----:B------:R-:W-:Y:S02]  /*0720*/  ISETP.GT.U32.AND P0, PT, R32, -0x2, PT ;  /* 0xfffffffe2000780c */ /* 0x000fe40003f04070 */
[----:B------:R-:W-:Y:S02]  /*0730*/  LOP3.LUT R22, R22, 0xfffffffd, RZ, 0xc0, !PT ;  /* 0xfffffffd16167812 */ /* 0x000fe400078ec0ff */
[----:B------:R-:W-:-:S04]  /*0740*/  ISETP.GT.U32.AND.EX P0, PT, R34, 0x1fffffff, PT, P0 ;  /* 0x1fffffff2200780c */ /* 0x000fc80003f04100 */
[----:B------:R-:W-:Y:S02]  /*0750*/  SEL R32, R27, R32, P0 ;  /* 0x000000201b207207 */ /* 0x000fe40000000000 */
[----:B------:R-:W-:-:S04]  /*0760*/  IADD3.X R27, PT, PT, R34, -0x20000000, RZ, P2, !PT ;  /* 0xe0000000221b7810 */ /* 0x000fc800017fe4ff */
[----:B------:R-:W-:Y:S02]  /*0770*/  SEL R34, R27, R34, P0 ;  /* 0x000000221b227207 */ /* 0x000fe40000000000 */
[----:B------:R-:W-:Y:S02]  /*0780*/  ISETP.GT.U32.AND.EX P0, PT, R36, 0x1fffffff, PT, P1 ;  /* 0x1fffffff2400780c */ /* 0x000fe40003f04110 */
[----:B------:R-:W-:-:S04]  /*0790*/  IADD3 R27, P1, PT, R26, 0x1, RZ ;  /* 0x000000011a1b7810 */ /* 0x000fc80007f3e0ff */
[----:B------:R-:W-:Y:S02]  /*07a0*/  IADD3.X R31, PT, PT, R36, -0x20000000, RZ, P1, !PT ;  /* 0xe0000000241f7810 */ /* 0x000fe40000ffe4ff */
[----:B------:R-:W-:Y:S02]  /*07b0*/  SEL R27, R27, R26, P0 ;  /* 0x0000001a1b1b7207 */ /* 0x000fe40000000000 */
[----:B------:R-:W-:Y:S02]  /*07c0*/  SEL R31, R31, R36, P0 ;  /* 0x000000241f1f7207 */ /* 0x000fe40000000000 */
[C---:B------:R-:W-:Y:S02]  /*07d0*/  LEA.HI R22, P0, R23.reuse, R22, RZ, 0x3 ;  /* 0x0000001617167211 */ /* 0x040fe400078118ff */
[----:B------:R-:W-:Y:S02]  /*07e0*/  LOP3.LUT R26, R23, 0x1fffffff, RZ, 0xc0, !PT ;  /* 0x1fffffff171a7812 */ /* 0x000fe400078ec0ff */
[----:B------:R-:W-:-:S02]  /*07f0*/  ISETP.GE.U32.AND P1, PT, R27, R32, PT ;  /* 0x000000201b00720c */ /* 0x000fc40003f26070 */
[C---:B------:R-:W-:Y:S01]  /*0800*/  IADD3 R35, P4, PT, R22.reuse, 0x1, RZ ;  /* 0x0000000116237810 */ /* 0x040fe20007f9e0ff */
[----:B------:R-:W-:Y:S01]  /*0810*/  IMAD.X R26, RZ, RZ, R26, P0 ;  /* 0x000000ffff1a7224 */ /* 0x000fe200000e061a */
[----:B------:R-:W-:Y:S02]  /*0820*/  ISETP.GT.U32.AND P0, PT, R22, -0x2, PT ;  /* 0xfffffffe1600780c */ /* 0x000fe40003f04070 */
[----:B------:R-:W-:Y:S02]  /*0830*/  ISETP.GE.U32.AND.EX P1, PT, R31, R34, PT, P1 ;  /* 0x000000221f00720c */ /* 0x000fe40003f26110 */
[----:B------:R-:W-:Y:S02]  /*0840*/  IADD3 R23, P2, PT, R27, -0x1, RZ ;  /* 0xffffffff1b177810 */ /* 0x000fe40007f5e0ff */
[C---:B------:R-:W-:Y:S02]  /*0850*/  ISETP.GT.U32.AND.EX P0, PT, R26.reuse, 0x1fffffff, PT, P0 ;  /* 0x1fffffff1a00780c */ /* 0x040fe40003f04100 */
[----:B------:R-:W-:-:S02]  /*0860*/  IADD3.X R33, PT, PT, R26, -0x20000000, RZ, P4, !PT ;  /* 0xe00000001a217810 */ /* 0x000fc400027fe4ff */
[----:B------:R-:W-:Y:S02]  /*0870*/  SEL R23, R23, R27, !P1 ;  /* 0x0000001b17177207 */ /* 0x000fe40004800000 */
[----:B------:R-:W-:Y:S01]  /*0880*/  SEL R33, R33, R26, P0 ;  /* 0x0000001a21217207 */ /* 0x000fe20000000000 */
[----:B------:R-:W-:Y:S01]  /*0890*/  IMAD.WIDE.U32 R26, R25, R24, RZ ;  /* 0x00000018191a7225 */ /* 0x000fe200078e00ff */
[----:B------:R-:W-:Y:S02]  /*08a0*/  IADD3 R32, P3, PT, R23, -R32, RZ ;  /* 0x8000002017207210 */ /* 0x000fe40007f7e0ff */
[----:B------:R-:W-:Y:S01]  /*08b0*/  SEL R35, R35, R22, P0 ;  /* 0x0000001623237207 */ /* 0x000fe20000000000 */
[----:B------:R-:W-:Y:S01]  /*08c0*/  VIADD R23, R27, UR6 ;  /* 0x000000061b177c36 */ /* 0x000fe20008000000 */
[----:B------:R-:W-:-:S04]  /*08d0*/  IADD3.X R22, PT, PT, R31, 0x1fffffff, RZ, P2, !PT ;  /* 0x1fffffff1f167810 */ /* 0x000fc800017fe4ff */
[--C-:B------:R-:W-:Y:S02]  /*08e0*/  SHF.R.U32.HI R24, RZ, 0x1c, R23.reuse ;  /* 0x0000001cff187819 */ /* 0x100fe40000011617 */
[----:B------:R-:W-:Y:S02]  /*08f0*/  SEL R31, R22, R31, !P1 ;  /* 0x0000001f161f7207 */ /* 0x000fe40004800000 */
[----:B------:R-:W-:Y:S02]  /*0900*/  SHF.R.U64 R22, R26, 0x1c, R23 ;  /* 0x0000001c1a167819 */ /* 0x000fe40000001217 */
[----:B------:R-:W-:Y:S01]  /*0910*/  LOP3.LUT R23, R24, 0x7, RZ, 0xc0, !PT ;  /* 0x0000000718177812 */ /* 0x000fe200078ec0ff */
[----:B------:R-:W-:Y:S02]  /*0920*/  IMAD.X R31, R31, 0x1, ~R34, P3 ;  /* 0x000000011f1f7824 */ /* 0x000fe400018e0e22 */
[----:B------:R-:W-:-:S04]  /*0930*/  IMAD.WIDE.U32 R22, R25, R3, R22 ;  /* 0x0000000319167225 */ /* 0x000fc800078e0016 */
[----:B------:R-:W-:Y:S01]  /*0940*/  IMAD R25, R30, R25, RZ ;  /* 0x000000191e197224 */ /* 0x000fe200078e02ff */
[----:B------:R-:W-:Y:S01]  /*0950*/  IADD3 R35, P0, P1, R35, R22, RZ ;  /* 0x0000001623237210 */ /* 0x000fe2000791e0ff */
[C---:B------:R-:W-:Y:S01]  /*0960*/  IMAD.SHL.U32 R3, R28.reuse, 0x2, RZ ;  /* 0x000000021c037824 */ /* 0x040fe200078e00ff */
[----:B------:R-:W-:Y:S01]  /*0970*/  SHF.L.U64.HI R22, R28, 0x1, R29 ;  /* 0x000000011c167819 */ /* 0x000fe2000001021d */
[----:B------:R-:W-:Y:S02]  /*0980*/  IMAD.IADD R24, R23, 0x1, R25 ;  /* 0x0000000117187824 */ /* 0x000fe400078e0219 */
[----:B------:R-:W-:Y:S01]  /*0990*/  IMAD.SHL.U32 R25, R26, 0x2, RZ ;  /* 0x000000021a197824 */ /* 0x000fe200078e00ff */
[----:B------:R-:W-:Y:S02]  /*09a0*/  SHF.R.U32.HI R26, RZ, 0x1c, R29 ;  /* 0x0000001cff1a7819 */ /* 0x000fe4000001161d */
[----:B------:R-:W-:Y:S02]  /*09b0*/  LOP3.LUT R3, R3, 0xfffffffe, RZ, 0xc0, !PT ;  /* 0xfffffffe03037812 */ /* 0x000fe400078ec0ff */
[----:B------:R-:W-:-:S02]  /*09c0*/  LOP3.LUT R23, R22, 0x1ffffffe, RZ, 0xc0, !PT ;  /* 0x1ffffffe16177812 */ /* 0x000fc400078ec0ff */
[----:B------:R-:W-:Y:S02]  /*09d0*/  IADD3 R3, P2, P4, RZ, R3, R26 ;  /* 0x00000003ff037210 */ /* 0x000fe40007c5e01a */
[----:B------:R-:W-:Y:S02]  /*09e0*/  LOP3.LUT R22, R22, 0x1, RZ, 0xc0, !PT ;  /* 0x0000000116167812 */ /* 0x000fe400078ec0ff */
[----:B------:R-:W-:Y:S02]  /*09f0*/  LOP3.LUT R25, R25, 0x1ffffffe, RZ, 0xc0, !PT ;  /* 0x1ffffffe19197812 */ /* 0x000fe400078ec0ff */
[----:B------:R-:W-:Y:S02]  /*0a00*/  IADD3.X R22, PT, PT, R23, R22, RZ, P2, P4 ;  /* 0x0000001617167210 */ /* 0x000fe400017e84ff */
[----:B------:R-:W-:Y:S02]  /*0a10*/  IADD3.X R24, PT, PT, R33, R24, R25, P0, P1 ;  /* 0x0000001821187210 */ /* 0x000fe400007e2419 */
[----:B------:R-:W-:-:S02]  /*0a20*/  LEA.HI R3, P1, R22, R3, RZ, 0x3 ;  /* 0x0000000316037211 */ /* 0x000fc400078318ff */
[----:B------:R-:W-:Y:S02]  /*0a30*/  LOP3.LUT R25, R22, 0x1fffffff, RZ, 0xc0, !PT ;  /* 0x1fffffff16197812 */ /* 0x000fe400078ec0ff */
[C---:B------:R-:W-:Y:S02]  /*0a40*/  LEA.HI R22, P0, R24.reuse, R35, RZ, 0x3 ;  /* 0x0000002318167211 */ /* 0x040fe400078118ff */
[----:B------:R-:W-:Y:S01]  /*0a50*/  LOP3.LUT R26, R24, 0x1fffffff, RZ, 0xc0, !PT ;  /* 0x1fffffff181a7812 */ /* 0x000fe200078ec0ff */
[----:B------:R-:W-:Y:S01]  /*0a60*/  IMAD.X R25, RZ, RZ, R25, P1 ;  /* 0x000000ffff197224 */ /* 0x000fe200008e0619 */
[----:B------:R-:W-:Y:S02]  /*0a70*/  ISETP.GT.U32.AND P1, PT, R3, -0x2, PT ;  /* 0xfffffffe0300780c */ /* 0x000fe40003f24070 */
[C---:B------:R-:W-:Y:S01]  /*0a80*/  IADD3 R27, P2, PT, R22.reuse, 0x1, RZ ;  /* 0x00000001161b7810 */ /* 0x040fe20007f5e0ff */
[----:B------:R-:W-:Y:S01]  /*0a90*/  IMAD.X R26, RZ, RZ, R26, P0 ;  /* 0x000000ffff1a7224 */ /* 0x000fe200000e061a */
[----:B------:R-:W-:-:S02]  /*0aa0*/  ISETP.GT.U32.AND P0, PT, R22, -0x2, PT ;  /* 0xfffffffe1600780c */ /* 0x000fc40003f04070 */
[----:B------:R-:W-:Y:S02]  /*0ab0*/  IADD3 R24, P4, PT, R3, 0x1, RZ ;  /* 0x0000000103187810 */ /* 0x000fe40007f9e0ff */
[----:B------:R-:W-:Y:S02]  /*0ac0*/  ISETP.GT.U32.AND.EX P0, PT, R26, 0x1fffffff, PT, P0 ;  /* 0x1fffffff1a00780c */ /* 0x000fe40003f04100 */
[----:B------:R-:W-:Y:S02]  /*0ad0*/  ISETP.GT.U32.AND.EX P1, PT, R25, 0x1fffffff, PT, P1 ;  /* 0x1fffffff1900780c */ /* 0x000fe40003f24110 */
[----:B------:R-:W-:Y:S01]  /*0ae0*/  SEL R27, R27, R22, P0 ;  /* 0x000000161b1b7207 */ /* 0x000fe20000000000 */
[----:B------:R-:W-:Y:S01]  /*0af0*/  IMAD.WIDE.U32 R22, R29, R28, RZ ;  /* 0x0000001c1d167225 */ /* 0x000fe200078e00ff */
[----:B------:R-:W-:Y:S02]  /*0b00*/  SEL R24, R24, R3, P1 ;  /* 0x0000000318187207 */ /* 0x000fe40000800000 */
[----:B------:R-:W-:Y:S01]  /*0b10*/  IADD3.X R3, PT, PT, R26, -0x20000000, RZ, P2, !PT ;  /* 0xe00000001a037810 */ /* 0x000fe200017fe4ff */
[----:B------:R-:W-:Y:S01]  /*0b20*/  VIADD R23, R23, UR5 ;  /* 0x0000000517177c36 */ /* 0x000fe20008000000 */
[----:B------:R-:W-:-:S02]  /*0b30*/  IADD3.X R30, PT, PT, R25, -0x20000000, RZ, P4, !PT ;  /* 0xe0000000191e7810 */ /* 0x000fc400027fe4ff */
[----:B------:R-:W-:Y:S01]  /*0b40*/  SEL R26, R3, R26, P0 ;  /* 0x0000001a031a7207 */ /* 0x000fe20000000000 */
[----:B------:R-:W-:Y:S01]  /*0b50*/  IMAD.SHL.U32 R3, R22, 0x2, RZ ;  /* 0x0000000216037824 */ /* 0x000fe200078e00ff */
[----:B------:R-:W-:Y:S02]  /*0b60*/  SEL R25, R30, R25, P1 ;  /* 0x000000191e197207 */ /* 0x000fe40000800000 */
[C---:B------:R-:W-:Y:S02]  /*0b70*/  ISETP.GE.U32.AND P0, PT, R27.reuse, R24, PT ;  /* 0x000000181b00720c */ /* 0x040fe40003f06070 */
[----:B------:R-:W-:Y:S02]  /*0b80*/  SHF.R.U64 R33, R22, 0x1c, R23 ;  /* 0x0000001c16217819 */ /* 0x000fe40000001217 */
[----:B------:R-:W-:Y:S02]  /*0b90*/  ISETP.GE.U32.AND.EX P0, PT, R26, R25, PT, P0 ;  /* 0x000000191a00720c */ /* 0x000fe40003f06100 */
[----:B------:R-:W-:-:S02]  /*0ba0*/  IADD3 R22, P5, PT, R27, -0x1, RZ ;  /* 0xffffffff1b167810 */ /* 0x000fc40007fbe0ff */
[----:B------:R-:W-:Y:S02]  /*0bb0*/  SHF.R.U32.HI R30, RZ, 0x1c, R23 ;  /* 0x0000001cff1e7819 */ /* 0x000fe40000011617 */
[----:B------:R-:W-:Y:S01]  /*0bc0*/  SEL R27, R22, R27, !P0 ;  /* 0x0000001b161b7207 */ /* 0x000fe20004000000 */
[----:B------:R-:W-:Y:S01]  /*0bd0*/  IMAD.WIDE.U32 R22, R29, R29, RZ ;  /* 0x0000001d1d167225 */ /* 0x000fe200078e00ff */
[----:B------:R-:W-:Y:S02]  /*0be0*/  LOP3.LUT R29, R30, 0x7, RZ, 0xc0, !PT ;  /* 0x000000071e1d7812 */ /* 0x000fe400078ec0ff */
[----:B------:R-:W-:Y:S01]  /*0bf0*/  LOP3.LUT R3, R3, 0x1ffffffe, RZ, 0xc0, !PT ;  /* 0x1ffffffe03037812 */ /* 0x000fe200078ec0ff */
[----:B------:R-:W-:Y:S01]  /*0c00*/  VIADD R23, R23, UR5 ;  /* 0x0000000517177c36 */ /* 0x000fe20008000000 */
[----:B------:R-:W-:-:S04]  /*0c10*/  LEA R30, P1, R22, R33, 0x3 ;  /* 0x00000021161e7211 */ /* 0x000fc800078218ff */
[----:B------:R-:W-:Y:S01]  /*0c20*/  LEA.HI.X R22, R22, R29, R23, 0x3, P1 ;  /* 0x0000001d16167211 */ /* 0x000fe200008f1c17 */
[----:B------:R-:W-:-:S04]  /*0c30*/  IMAD.WIDE.U32 R28, R28, R28, RZ ;  /* 0x0000001c1c1c7225 */ /* 0x000fc800078e00ff */
[----:B------:R-:W-:Y:S01]  /*0c40*/  VIADD R23, R29, UR4 ;  /* 0x000000041d177c36 */ /* 0x000fe20008000000 */
[----:B------:R-:W-:-:S04]  /*0c50*/  LOP3.LUT R28, R28, 0xfffffffd, RZ, 0xc0, !PT ;  /* 0xfffffffd1c1c7812 */ /* 0x000fc800078ec0ff */
[C---:B------:R-:W-:Y:S02]  /*0c60*/  LEA.HI R28, P1, R23.reuse, R28, RZ, 0x3 ;  /* 0x0000001c171c7211 */ /* 0x040fe400078318ff */
[----:B------:R-:W-:Y:S02]  /*0c70*/  LOP3.LUT R36, R23, 0x1fffffff, RZ, 0xc0, !PT ;  /* 0x1fffffff17247812 */ /* 0x000fe400078ec0ff */
[----:B------:R-:W-:-:S03]  /*0c80*/  IADD3 R23, P2, PT, R28, 0x1, RZ ;  /* 0x000000011c177810 */ /* 0x000fc60007f5e0ff */
[----:B------:R-:W-:Y:S01]  /*0c90*/  IMAD.X R36, RZ, RZ, R36, P1 ;  /* 0x000000ffff247224 */ /* 0x000fe200008e0624 */
[----:B------:R-:W-:-:S04]  /*0ca0*/  ISETP.GT.U32.AND P1, PT, R28, -0x2, PT ;  /* 0xfffffffe1c00780c */ /* 0x000fc80003f24070 */
[----:B------:R-:W-:-:S04]  /*0cb0*/  ISETP.GT.U32.AND.EX P1, PT, R36, 0x1fffffff, PT, P1 ;  /* 0x1fffffff2400780c */ /* 0x000fc80003f24110 */
[----:B------:R-:W-:-:S04]  /*0cc0*/  SEL R23, R23, R28, P1 ;  /* 0x0000001c17177207 */ /* 0x000fc80000800000 */
[----:B------:R-:W-:Y:S02]  /*0cd0*/  IADD3 R30, P4, P6, R23, R30, RZ ;  /* 0x0000001e171e7210 */ /* 0x000fe40007e9e0ff */
[----:B------:R-:W-:Y:S02]  /*0ce0*/  IADD3.X R23, PT, PT, R36, -0x20000000, RZ, P2, !PT ;  /* 0xe000000024177810 */ /* 0x000fe400017fe4ff */
[----:B------:R-:W-:Y:S02]  /*0cf0*/  IADD3 R13, P2, PT, R13, 0x1, RZ ;  /* 0x000000010d0d7810 */ /* 0x000fe40007f5e0ff */
[----:B------:R-:W-:-:S03]  /*0d00*/  SEL R23, R23, R36, P1 ;  /* 0x0000002417177207 */ /* 0x000fc60000800000 */
[----:B------:R-:W-:Y:S01]  /*0d10*/  IMAD.X R12, RZ, RZ, R12, P2 ;  /* 0x000000ffff0c7224 */ /* 0x000fe200010e060c */
[----:B------:R-:W-:Y:S02]  /*0d20*/  ISETP.NE.U32.AND P2, PT, R13, R4, PT ;  /* 0x000000040d00720c */ /* 0x000fe40003f45070 */
[----:B------:R-:W-:Y:S02]  /*0d30*/  IADD3.X R23, PT, PT, R23, R22, R3, P4, P6 ;  /* 0x0000001617177210 */ /* 0x000fe400027ec403 */
[----:B------:R-:W-:Y:S02]  /*0d40*/  ISETP.NE.AND.EX P2, PT, R12, R5, PT, P2 ;  /* 0x000000050c00720c */ /* 0x000fe40003f45320 */
[C---:B------:R-:W-:Y:S01]  /*0d50*/  LEA.HI R3, P1, R23.reuse, R30, RZ, 0x3 ;  /* 0x0000001e17037211 */ /* 0x040fe200078318ff */
[----:B------:R-:W-:Y:S01]  /*0d60*/  IMAD.MOV.U32 R30, RZ, RZ, R32 ;  /* 0x000000ffff1e7224 */ /* 0x000fe200078e0020 */
[----:B------:R-:W-:Y:S02]  /*0d70*/  LOP3.LUT R22, R23, 0x1fffffff, RZ, 0xc0, !PT ;  /* 0x1fffffff17167812 */ /* 0x000fe400078ec0ff */
[----:B------:R-:W-:-:S02]  /*0d80*/  IADD3.X R23, PT, PT, R26, 0x1fffffff, RZ, P5, !PT ;  /* 0x1fffffff1a177810 */ /* 0x000fc40002ffe4ff */
[C---:B------:R-:W-:Y:S01]  /*0d90*/  IADD3 R28, P5, PT, R3.reuse, 0x1, RZ ;  /* 0x00000001031c7810 */ /* 0x040fe20007fbe0ff */
[----:B------:R-:W-:Y:S01]  /*0da0*/  IMAD.X R22, RZ, RZ, R22, P1 ;  /* 0x000000ffff167224 */ /* 0x000fe200008e0616 */
[----:B------:R-:W-:Y:S02]  /*0db0*/  ISETP.GT.U32.AND P1, PT, R3, -0x2, PT ;  /* 0xfffffffe0300780c */ /* 0x000fe40003f24070 */
[----:B------:R-:W-:Y:S02]  /*0dc0*/  IADD3 R24, P4, PT, R27, -R24, RZ ;  /* 0x800000181b187210 */ /* 0x000fe40007f9e0ff */
[----:B------:R-:W-:Y:S02]  /*0dd0*/  SEL R26, R23, R26, !P0 ;  /* 0x0000001a171a7207 */ /* 0x000fe40004000000 */
[C---:B------:R-:W-:Y:S02]  /*0de0*/  ISETP.GT.U32.AND.EX P1, PT, R22.reuse, 0x1fffffff, PT, P1 ;  /* 0x1fffffff1600780c */ /* 0x040fe40003f24110 */
[----:B------:R-:W-:Y:S01]  /*0df0*/  IADD3.X R29, PT, PT, R22, -0x20000000, RZ, P5, !PT ;  /* 0xe0000000161d7810 */ /* 0x000fe20002ffe4ff */
[----:B------:R-:W-:Y:S01]  /*0e00*/  IMAD.X R25, R26, 0x1, ~R25, P4 ;  /* 0x000000011a197824 */ /* 0x000fe200020e0e19 */
[----:B------:R-:W-:-:S02]  /*0e10*/  SEL R28, R28, R3, P1 ;  /* 0x000000031c1c7207 */ /* 0x000fc40000800000 */
[----:B------:R-:W-:Y:S01]  /*0e20*/  SEL R29, R29, R22, P1 ;  /* 0x000000161d1d7207 */ /* 0x000fe20000800000 */
[----:B------:R-:W-:Y:S06]  /*0e30*/  @P2 BRA `(.L_x_6) ;  /* 0xfffffff400402947 */ /* 0x000fec000383ffff */
.L_x_5:
[----:B------:R-:W-:Y:S05]  /*0e40*/  BSYNC.RECONVERGENT B2 ;  /* 0x0000000000027941 */ /* 0x000fea0003800200 */
.L_x_4:
[----:B------:R-:W-:Y:S01]  /*0e50*/  IMAD.WIDE.U32 R22, R7, 0x18, RZ ;  /* 0x0000001807167825 */ /* 0x000fe200078e00ff */
[----:B------:R-:W-:-:S03]  /*0e60*/  UMOV UR4, URZ ;  /* 0x000000ff00047c82 */ /* 0x000fc60008000000 */
[----:B------:R-:W-:-:S04]  /*0e70*/  IMAD.WIDE.U32 R12, R11, 0x4a, RZ ;  /* 0x0000004a0b0c7825 */ /* 0x000fc800078e00ff */
[----:B------:R-:W-:Y:S02]  /*0e80*/  VIADD R23, R23, UR4 ;  /* 0x0000000417177c36 */ /* 0x000fe40008000000 */
[----:B------:R-:W-:-:S03]  /*0e90*/  VIADD R3, R13, UR4 ;  /* 0x000000040d037c36 */ /* 0x000fc60008000000 */
[--C-:B------:R-:W-:Y:S02]  /*0ea0*/  SHF.R.U64 R22, R22, 0x1d, R23.reuse ;  /* 0x0000001d16167819 */ /* 0x100fe40000001217 */
[----:B------:R-:W-:Y:S02]  /*0eb0*/  SHF.R.U32.HI R23, RZ, 0x1d, R23 ;  /* 0x0000001dff177819 */ /* 0x000fe40000011617 */
[--C-:B------:R-:W-:Y:S02]  /*0ec0*/  SHF.R.U64 R24, R12, 0x1d, R3.reuse ;  /* 0x0000001d0c187819 */ /* 0x100fe40000001203 */
[----:B------:R-:W-:Y:S01]  /*0ed0*/  SHF.R.U32.HI R25, RZ, 0x1d, R3 ;  /* 0x0000001dff197819 */ /* 0x000fe20000011603 */
[----:B------:R-:W-:Y:S02]  /*0ee0*/  IMAD R3, R7, 0x18, RZ ;  /* 0x0000001807037824 */ /* 0x000fe400078e02ff */
[----:B------:R-:W-:-:S04]  /*0ef0*/  IMAD.WIDE.U32 R12, R6, 0x18, R22 ;  /* 0x00000018060c7825 */ /* 0x000fc800078e0016 */
[----:B------:R-:W-:Y:S01]  /*0f00*/  IMAD R23, R11, 0x4a, RZ ;  /* 0x0000004a0b177824 */ /* 0x000fe200078e02ff */
[----:B------:R-:W-:Y:S01]  /*0f10*/  LOP3.LUT R11, R3, 0x1ffffff8, RZ, 0xc0, !PT ;  /* 0x1ffffff8030b7812 */ /* 0x000fe200078ec0ff */
[----:B------:R-:W-:Y:S01]  /*0f20*/  IMAD.WIDE.U32 R24, R10, 0x4a, R24 ;  /* 0x0000004a0a187825 */ /* 0x000fe200078e0018 */
[----:B------:R-:W-:Y:S02]  /*0f30*/  IADD3 R22, P0, PT, RZ, R12, RZ ;  /* 0x0000000cff167210 */ /* 0x000fe40007f1e0ff */
[----:B------:R-:W-:Y:S02]  /*0f40*/  LOP3.LUT R3, R23, 0x1ffffffe, RZ, 0xc0, !PT ;  /* 0x1ffffffe17037812 */ /* 0x000fe400078ec0ff */
[----:B------:R-:W-:Y:S02]  /*0f50*/  IADD3 R10, P1, PT, RZ, R24, RZ ;  /* 0x00000018ff0a7210 */ /* 0x000fe40007f3e0ff */
[----:B------:R-:W-:Y:S02]  /*0f60*/  IADD3.X R11, PT, PT, R11, UR4, R13, P0, !PT ;  /* 0x000000040b0b7c10 */ /* 0x000fe400087fe40d */
[----:B------:R-:W-:-:S02]  /*0f70*/  IADD3.X R25, PT, PT, R3, UR4, R25, P1, !PT ;  /* 0x0000000403197c10 */ /* 0x000fc40008ffe419 */
[C---:B------:R-:W-:Y:S02]  /*0f80*/  LEA.HI R22, P0, R11.reuse, R22, RZ, 0x3 ;  /* 0x000000160b167211 */ /* 0x040fe400078118ff */
[----:B------:R-:W-:Y:S02]  /*0f90*/  LOP3.LUT R11, R11, 0x1fffffff, RZ, 0xc0, !PT ;  /* 0x1fffffff0b0b7812 */ /* 0x000fe400078ec0ff */
[C---:B------:R-:W-:Y:S02]  /*0fa0*/  LEA.HI R10, P1, R25.reuse, R10, RZ, 0x3 ;  /* 0x0000000a190a7211 */ /* 0x040fe400078318ff */
[----:B------:R-:W-:Y:S01]  /*0fb0*/  LOP3.LUT R12, R25, 0x1fffffff, RZ, 0xc0, !PT ;  /* 0x1fffffff190c7812 */ /* 0x000fe200078ec0ff */
[----:B------:R-:W-:Y:S01]  /*0fc0*/  IMAD.X R11, RZ, RZ, R11, P0 ;  /* 0x000000ffff0b7224 */ /* 0x000fe200000e060b */
[C---:B------:R-:W-:Y:S02]  /*0fd0*/  ISETP.GT.U32.AND P0, PT, R22.reuse, -0x2, PT ;  /* 0xfffffffe1600780c */ /* 0x040fe40003f04070 */
[----:B------:R-:W-:Y:S01]  /*0fe0*/  IADD3 R3, P2, PT, R22, 0x1, RZ ;  /* 0x0000000116037810 */ /* 0x000fe20007f5e0ff */
[----:B------:R-:W-:Y:S01]  /*0ff0*/  IMAD.X R12, RZ, RZ, R12, P1 ;  /* 0x000000ffff0c7224 */ /* 0x000fe200008e060c */
[----:B------:R-:W-:-:S02]  /*1000*/  ISETP.GT.U32.AND P1, PT, R10, -0x2, PT ;  /* 0xfffffffe0a00780c */ /* 0x000fc40003f24070 */
[----:B------:R-:W-:Y:S02]  /*1010*/  ISETP.GT.U32.AND.EX P0, PT, R11, 0x1fffffff, PT, P0 ;  /* 0x1fffffff0b00780c */ /* 0x000fe40003f04100 */
[----:B------:R-:W-:Y:S02]  /*1020*/  IADD3 R13, P3, PT, R10, 0x1, RZ ;  /* 0x000000010a0d7810 */ /* 0x000fe40007f7e0ff */
[C---:B------:R-:W-:Y:S02]  /*1030*/  ISETP.GT.U32.AND.EX P1, PT, R12.reuse, 0x1fffffff, PT, P1 ;  /* 0x1fffffff0c00780c */ /* 0x040fe40003f24110 */
[----:B------:R-:W-:Y:S02]  /*1040*/  SEL R3, R3, R22, P0 ;  /* 0x0000001603037207 */ /* 0x000fe40000000000 */
[----:B------:R-:W-:Y:S02]  /*1050*/  IADD3.X R23, PT, PT, R12, -0x20000000, RZ, P3, !PT ;  /* 0xe00000000c177810 */ /* 0x000fe40001ffe4ff */
[----:B------:R-:W-:-:S02]  /*1060*/  IADD3.X R22, PT, PT, R11, -0x20000000, RZ, P2, !PT ;  /* 0xe00000000b167810 */ /* 0x000fc400017fe4ff */
[----:B------:R-:W-:Y:S02]  /*1070*/  SEL R13, R13, R10, P1 ;  /* 0x0000000a0d0d7207 */ /* 0x000fe40000800000 */
[----:B------:R-:W-:Y:S02]  /*1080*/  SEL R23, R23, R12, P1 ;  /* 0x0000000c17177207 */ /* 0x000fe40000800000 */
[----:B------:R-:W-:Y:S02]  /*1090*/  SEL R22, R22, R11, P0 ;  /* 0x0000000b16167207 */ /* 0x000fe40000000000 */
[----:B------:R-:W-:Y:S02]  /*10a0*/  ISETP.NE.U32.AND P1, PT, R4, RZ, PT ;  /* 0x000000ff0400720c */ /* 0x000fe40003f25070 */
[----:B------:R-:W-:Y:S02]  /*10b0*/  ISETP.GE.U32.AND P0, PT, R3, R13, PT ;  /* 0x0000000d0300720c */ /* 0x000fe40003f06070 */
[----:B------:R-:W-:-:S02]  /*10c0*/  ISETP.NE.AND.EX P1, PT, R5, RZ, PT, P1 ;  /* 0x000000ff0500720c */ /* 0x000fc40003f25310 */
[----:B------:R-:W-:Y:S02]  /*10d0*/  IADD3 R10, P2, PT, R3, -0x1, RZ ;  /* 0xffffffff030a7810 */ /* 0x000fe40007f5e0ff */
[C---:B------:R-:W-:Y:S02]  /*10e0*/  ISETP.GE.U32.AND.EX P0, PT, R22.reuse, R23, PT, P0 ;  /* 0x000000171600720c */ /* 0x040fe40003f06100 */
[----:B------:R-:W-:Y:S02]  /*10f0*/  IADD3.X R11, PT, PT, R22, 0x1fffffff, RZ, P2, !PT ;  /* 0x1fffffff160b7810 */ /* 0x000fe400017fe4ff */
[----:B------:R-:W-:Y:S01]  /*1100*/  SEL R10, R10, R3, !P0 ;  /* 0x000000030a0a7207 */ /* 0x000fe20004000000 */
[----:B------:R-:W-:-:S03]  /*1110*/  IMAD.MOV.U32 R3, RZ, RZ, R6 ;  /* 0x000000ffff037224 */ /* 0x000fc600078e0006 */
[----:B------:R-:W-:Y:S02]  /*1120*/  IADD3 R6, P2, PT, R10, -R13, RZ ;  /* 0x8000000d0a067210 */ /* 0x000fe40007f5e0ff */
[----:B------:R-:W-:Y:S01]  /*1130*/  SEL R10, R11, R22, !P0 ;  /* 0x000000160b0a7207 */ /* 0x000fe20004000000 */
[----:B------:R-:W-:-:S04]  /*1140*/  IMAD.MOV.U32 R11, RZ, RZ, R7 ;  /* 0x000000ffff0b7224 */ /* 0x000fc800078e0007 */
[----:B------:R-:W-:Y:S01]  /*1150*/  IMAD.X R7, R10, 0x1, ~R23, P2 ;  /* 0x000000010a077824 */ /* 0x000fe200010e0e17 */
[----:B------:R-:W-:Y:S06]  /*1160*/  @!P1 BRA `(.L_x_3) ;  /* 0x0000000800d09947 */ /* 0x000fec0003800000 */
[----:B------:R-:W-:Y:S01]  /*1170*/  IMAD.MOV.U32 R26, RZ, RZ, 0x18 ;  /* 0x00000018ff1a7424 */ /* 0x000fe200078e00ff */
[----:B------:R-:W-:Y:S01]  /*1180*/  CS2R R12, SRZ ;  /* 0x00000000000c7805 */ /* 0x000fe2000001ff00 */
[----:B------:R-:W-:Y:S02]  /*1190*/  IMAD.MOV.U32 R24, RZ, RZ, 0x4a ;  /* 0x0000004aff187424 */ /* 0x000fe400078e00ff */
[----:B------:R-:W-:Y:S02]  /*11a0*/  IMAD.MOV.U32 R25, RZ, RZ, RZ ;  /* 0x000000ffff197224 */ /* 0x000fe400078e00ff */
[----:B------:R-:W-:-:S07]  /*11b0*/  IMAD.MOV.U32 R23, RZ, RZ, RZ ;  /* 0x000000ffff177224 */ /* 0x000fce00078e00ff */
.L_x_7:
[-C--:B------:R-:W-:Y:S01]  /*11c0*/  IMAD.WIDE.U32 R32, R7, R26.reuse, RZ ;  /* 0x0000001a07207225 */ /* 0x080fe200078e00ff */
[----:B------:R-:W-:Y:S01]  /*11d0*/  UMOV UR4, URZ ;  /* 0x000000ff00047c82 */ /* 0x000fe20008000000 */
[----:B------:R-:W-:Y:S01]  /*11e0*/  SHF.L.U64.HI R22, R13, 0x3, RZ ;  /* 0x000000030d167819 */ /* 0x000fe200000102ff */
[----:B------:R-:W-:Y:S01]  /*11f0*/  UMOV UR5, URZ ;  /* 0x000000ff00057c82 */ /* 0x000fe20008000000 */
[----:B------:R-:W-:Y:S01]  /*1200*/  IMAD.WIDE.U32 R28, R6, R26, RZ ;  /* 0x0000001a061c7225 */ /* 0x000fe200078e00ff */
[----:B------:R-:W-:-:S03]  /*1210*/  UMOV UR6, URZ ;  /* 0x000000ff00067c82 */ /* 0x000fc60008000000 */
[----:B------:R-:W-:Y:S02]  /*1220*/  VIADD R33, R33, UR4 ;  /* 0x0000000421217c36 */ /* 0x000fe40008000000 */
[----:B------:R-:W-:Y:S02]  /*1230*/  VIADD R29, R29, UR4 ;  /* 0x000000041d1d7c36 */ /* 0x000fe40008000000 */
[----:B------:R-:W-:-:S03]  /*1240*/  IMAD.WIDE.U32 R32, R6, R13, R32 ;  /* 0x0000000d06207225 */ /* 0x000fc600078e0020 */
[----:B------:R-:W-:Y:S01]  /*1250*/  LEA.HI R27, P0, R29, R28, RZ, 0x3 ;  /* 0x0000001c1d1b7211 */ /* 0x000fe200078118ff */
[----:B------:R-:W-:Y:S01]  /*1260*/  IMAD.SHL.U32 R10, R13, 0x8, RZ ;  /* 0x000000080d0a7824 */ /* 0x000fe200078e00ff */
[----:B------:R-:W-:Y:S01]  /*1270*/  LOP3.LUT R6, R29, 0x1fffffff, RZ, 0xc0, !PT ;  /* 0x1fffffff1d067812 */ /* 0x000fe200078ec0ff */
[----:B------:R-:W-:Y:S01]  /*1280*/  VIADD R29, R33, UR4 ;  /* 0x00000004211d7c36 */ /* 0x000fe20008000000 */
[C---:B------:R-:W-:Y:S01]  /*1290*/  IADD3 R34, P1, PT, R27.reuse, 0x1, RZ ;  /* 0x000000011b227810 */ /* 0x040fe20007f3e0ff */
[----:B------:R-:W-:Y:S02]  /*12a0*/  IMAD R33, R22, R7, RZ ;  /* 0x0000000716217224 */ /* 0x000fe400078e02ff */
[----:B------:R-:W-:Y:S01]  /*12b0*/  IMAD.X R6, RZ, RZ, R6, P0 ;  /* 0x000000ffff067224 */ /* 0x000fe200000e0606 */
[----:B------:R-:W-:Y:S02]  /*12c0*/  ISETP.GT.U32.AND P0, PT, R27, -0x2, PT ;  /* 0xfffffffe1b00780c */ /* 0x000fe40003f04070 */
[----:B------:R-:W-:-:S02]  /*12d0*/  SHF.R.U64 R28, R32, 0x1d, R29 ;  /* 0x0000001d201c7819 */ /* 0x000fc4000000121d */
[----:B------:R-:W-:Y:S02]  /*12e0*/  SHF.R.U32.HI R29, RZ, 0x1d, R29 ;  /* 0x0000001dff1d7819 */ /* 0x000fe4000001161d */
[----:B------:R-:W-:Y:S01]  /*12f0*/  ISETP.GT.U32.AND.EX P0, PT, R6, 0x1fffffff, PT, P0 ;  /* 0x1fffffff0600780c */ /* 0x000fe20003f04100 */
[----:B------:R-:W-:-:S03]  /*1300*/  IMAD.WIDE.U32 R28, R7, R10, R28 ;  /* 0x0000000a071c7225 */ /* 0x000fc600078e001c */
[----:B------:R-:W-:Y:S01]  /*1310*/  SEL R7, R34, R27, P0 ;  /* 0x0000001b22077207 */ /* 0x000fe20000000000 */
[----:B------:R-:W-:-:S03]  /*1320*/  IMAD.IADD R27, R29, 0x1, R33 ;  /* 0x000000011d1b7824 */ /* 0x000fc600078e0221 */
[----:B------:R-:W-:Y:S02]  /*1330*/  IADD3 R28, P2, P3, R7, R28, RZ ;  /* 0x0000001c071c7210 */ /* 0x000fe40007b5e0ff */
[----:B------:R-:W-:Y:S02]  /*1340*/  IADD3.X R7, PT, PT, R6, -0x20000000, RZ, P1, !PT ;  /* 0xe000000006077810 */ /* 0x000fe40000ffe4ff */
[----:B------:R-:W-:Y:S02]  /*1350*/  LOP3.LUT R33, R32, 0x1fffffff, RZ, 0xc0, !PT ;  /* 0x1fffffff20217812 */ /* 0x000fe400078ec0ff */
[----:B------:R-:W-:Y:S01]  /*1360*/  SEL R32, R7, R6, P0 ;  /* 0x0000000607207207 */ /* 0x000fe20000000000 */
        /* <DEDUP_REMOVED lines=23> */
[----:B------:R-:W-:-:S04]  /*14e0*/  IADD3 R29, P0, P1, R29, R34, RZ ;  /* 0x000000221d1d7210 */ /* 0x000fc8000791e0ff */
[----:B------:R-:W-:Y:S01]  /*14f0*/  IADD3.X R34, PT, PT, R33, R6, R32, P0, P1 ;  /* 0x0000000621227210 */ /* 0x000fe200007e2420 */
[----:B------:R-:W-:Y:S01]  /*1500*/  IMAD.WIDE.U32 R6, R26, R26, RZ ;  /* 0x0000001a1a067225 */ /* 0x000fe200078e00ff */
[----:B------:R-:W-:Y:S02]  /*1510*/  LEA.HI R28, P1, R27, R28, RZ, 0x3 ;  /* 0x0000001c1b1c7211 */ /* 0x000fe400078318ff */
[C---:B------:R-:W-:Y:S01]  /*1520*/  LEA.HI R32, P0, R34.reuse, R29, RZ, 0x3 ;  /* 0x0000001d22207211 */ /* 0x040fe200078118ff */
[----:B------:R-:W-:Y:S01]  /*1530*/  VIADD R29, R7, UR6 ;  /* 0x00000006071d7c36 */ /* 0x000fe20008000000 */
[----:B------:R-:W-:Y:S02]  /*1540*/  LOP3.LUT R33, R34, 0x1fffffff, RZ, 0xc0, !PT ;  /* 0x1fffffff22217812 */ /* 0x000fe400078ec0ff */
[----:B------:R-:W-:-:S03]  /*1550*/  LOP3.LUT R34, R6, 0xfffffffd, RZ, 0xc0, !PT ;  /* 0xfffffffd06227812 */ /* 0x000fc600078ec0ff */
[----:B------:R-:W-:Y:S01]  /*1560*/  IMAD.X R7, RZ, RZ, R33, P0 ;  /* 0x000000ffff077224 */ /* 0x000fe200000e0621 */
[C---:B------:R-:W-:Y:S02]  /*1570*/  ISETP.GT.U32.AND P0, PT, R32.reuse, -0x2, PT ;  /* 0xfffffffe2000780c */ /* 0x040fe40003f04070 */
[----:B------:R-:W-:Y:S02]  /*1580*/  LOP3.LUT R33, R27, 0x1fffffff, RZ, 0xc0, !PT ;  /* 0x1fffffff1b217812 */ /* 0x000fe400078ec0ff */
[----:B------:R-:W-:Y:S02]  /*1590*/  ISETP.GT.U32.AND.EX P0, PT, R7, 0x1fffffff, PT, P0 ;  /* 0x1fffffff0700780c */ /* 0x000fe40003f04100 */
[----:B------:R-:W-:-:S04]  /*15a0*/  IADD3 R27, P2, PT, R32, 0x1, RZ ;  /* 0x00000001201b7810 */ /* 0x000fc80007f5e0ff */
[----:B------:R-:W-:Y:S01]  /*15b0*/  SEL R6, R27, R32, P0 ;  /* 0x000000201b067207 */ /* 0x000fe20000000000 */
[----:B------:R-:W-:Y:S01]  /*15c0*/  IMAD.X R27, RZ, RZ, R33, P1 ;  /* 0x000000ffff1b7224 */ /* 0x000fe200008e0621 */
[----:B------:R-:W-:Y:S02]  /*15d0*/  IADD3.X R32, PT, PT, R7, -0x20000000, RZ, P2, !PT ;  /* 0xe000000007207810 */ /* 0x000fe400017fe4ff */
[----:B------:R-:W-:Y:S02]  /*15e0*/  ISETP.GT.U32.AND P1, PT, R28, -0x2, PT ;  /* 0xfffffffe1c00780c */ /* 0x000fe40003f24070 */
        /* <DEDUP_REMOVED lines=9> */
[----:B------:R-:W-:Y:S01]  /*1680*/  IADD3 R27, P2, PT, R33, -0x1, RZ ;  /* 0xffffffff211b7810 */ /* 0x000fe20007f5e0ff */
[----:B------:R-:W-:Y:S01]  /*1690*/  IMAD.X R28, RZ, RZ, R28, P0 ;  /* 0x000000ffff1c7224 */ /* 0x000fe200000e061c */
[----:B------:R-:W-:Y:S02]  /*16a0*/  ISETP.GE.U32.AND.EX P1, PT, R32, R7, PT, P1 ;  /* 0x000000072000720c */ /* 0x000fe40003f26110 */
[C---:B------:R-:W-:Y:S02]  /*16b0*/  ISETP.GT.U32.AND P0, PT, R34.reuse, -0x2, PT ;  /* 0xfffffffe2200780c */ /* 0x040fe40003f04070 */
[----:B------:R-:W-:Y:S02]  /*16c0*/  IADD3 R35, P4, PT, R34, 0x1, RZ ;  /* 0x0000000122237810 */ /* 0x000fe40007f9e0ff */
[----:B------:R-:W-:Y:S02]  /*16d0*/  SEL R27, R27, R33, !P1 ;  /* 0x000000211b1b7207 */ /* 0x000fe40004800000 */
[----:B------:R-:W-:-:S02]  /*16e0*/  ISETP.GT.U32.AND.EX P0, PT, R28, 0x1fffffff, PT, P0 ;  /* 0x1fffffff1c00780c */ /* 0x000fc40003f04100 */
[----:B------:R-:W-:Y:S02]  /*16f0*/  IADD3.X R33, PT, PT, R28, -0x20000000, RZ, P4, !PT ;  /* 0xe00000001c217810 */ /* 0x000fe400027fe4ff */
[----:B------:R-:W-:Y:S02]  /*1700*/  IADD3 R6, P3, PT, R27, -R6, RZ ;  /* 0x800000061b067210 */ /* 0x000fe40007f7e0ff */
[----:B------:R-:W-:Y:S02]  /*1710*/  IADD3.X R27, PT, PT, R32, 0x1fffffff, RZ, P2, !PT ;  /* 0x1fffffff201b7810 */ /* 0x000fe400017fe4ff */
[----:B------:R-:W-:Y:S01]  /*1720*/  SEL R33, R33, R28, P0 ;  /* 0x0000001c21217207 */ /* 0x000fe20000000000 */
[----:B------:R-:W-:Y:S01]  /*1730*/  IMAD.WIDE.U32 R28, R13, R26, RZ ;  /* 0x0000001a0d1c7225 */ /* 0x000fe200078e00ff */
[----:B------:R-:W-:Y:S02]  /*1740*/  SEL R32, R27, R32, !P1 ;  /* 0x000000201b207207 */ /* 0x000fe40004800000 */
[----:B------:R-:W-:Y:S01]  /*1750*/  SEL R35, R35, R34, P0 ;  /* 0x0000002223237207 */ /* 0x000fe20000000000 */
[----:B------:R-:W-:-:S02]  /*1760*/  VIADD R27, R29, UR6 ;  /* 0x000000061d1b7c36 */ /* 0x000fc40008000000 */
[----:B------:R-:W-:-:S03]  /*1770*/  IMAD.X R7, R32, 0x1, ~R7, P3 ;  /* 0x0000000120077824 */ /* 0x000fc600018e0e07 */
[--C-:B------:R-:W-:Y:S02]  /*1780*/  SHF.R.U32.HI R29, RZ, 0x1c, R27.reuse ;  /* 0x0000001cff1d7819 */ /* 0x100fe4000001161b */
[C---:B------:R-:W-:Y:S01]  /*1790*/  SHF.R.U64 R26, R28.reuse, 0x1c, R27 ;  /* 0x0000001c1c1a7819 */ /* 0x040fe2000000121b */
[----:B------:R-:W-:Y:S01]  /*17a0*/  IMAD.SHL.U32 R28, R28, 0x2, RZ ;  /* 0x000000021c1c7824 */ /* 0x000fe200078e00ff */
[----:B------:R-:W-:-:S03]  /*17b0*/  LOP3.LUT R27, R29, 0x7, RZ, 0xc0, !PT ;  /* 0x000000071d1b7812 */ /* 0x000fc600078ec0ff */
[----:B------:R-:W-:-:S04]  /*17c0*/  IMAD.WIDE.U32 R26, R13, R10, R26 ;  /* 0x0000000a0d1a7225 */ /* 0x000fc800078e001a */
[----:B------:R-:W-:Y:S01]  /*17d0*/  IMAD R13, R22, R13, RZ ;  /* 0x0000000d160d7224 */ /* 0x000fe200078e02ff */
[----:B------:R-:W-:Y:S02]  /*17e0*/  IADD3 R35, P0, P1, R35, R26, RZ ;  /* 0x0000001a23237210 */ /* 0x000fe4000791e0ff */
[----:B------:R-:W-:Y:S01]  /*17f0*/  SHF.R.U32.HI R26, RZ, 0x1c, R25 ;  /* 0x0000001cff1a7819 */ /* 0x000fe20000011619 */
[----:B------:R-:W-:Y:S01]  /*1800*/  IMAD.IADD R10, R27, 0x1, R13 ;  /* 0x000000011b0a7824 */ /* 0x000fe200078e020d */
[C---:B------:R-:W-:Y:S01]  /*1810*/  SHF.L.U64.HI R22, R24.reuse, 0x1, R25 ;  /* 0x0000000118167819 */ /* 0x040fe20000010219 */
[----:B------:R-:W-:-:S03]  /*1820*/  IMAD.SHL.U32 R27, R24, 0x2, RZ ;  /* 0x00000002181b7824 */ /* 0x000fc600078e00ff */
[C---:B------:R-:W-:Y:S02]  /*1830*/  LOP3.LUT R13, R22.reuse, 0x1ffffffe, RZ, 0xc0, !PT ;  /* 0x1ffffffe160d7812 */ /* 0x040fe400078ec0ff */
[----:B------:R-:W-:Y:S02]  /*1840*/  LOP3.LUT R27, R27, 0xfffffffe, RZ, 0xc0, !PT ;  /* 0xfffffffe1b1b7812 */ /* 0x000fe400078ec0ff */
[----:B------:R-:W-:Y:S02]  /*1850*/  LOP3.LUT R22, R22, 0x1, RZ, 0xc0, !PT ;  /* 0x0000000116167812 */ /* 0x000fe400078ec0ff */
[----:B------:R-:W-:Y:S02]  /*1860*/  IADD3 R27, P2, P4, RZ, R27, R26 ;  /* 0x0000001bff1b7210 */ /* 0x000fe40007c5e01a */
[----:B------:R-:W-:Y:S02]  /*1870*/  LOP3.LUT R26, R28, 0x1ffffffe, RZ, 0xc0, !PT ;  /* 0x1ffffffe1c1a7812 */ /* 0x000fe400078ec0ff */
[----:B------:R-:W-:-:S02]  /*1880*/  IADD3.X R22, PT, PT, R13, R22, RZ, P2, P4 ;  /* 0x000000160d167210 */ /* 0x000fc400017e84ff */
[----:B------:R-:W-:Y:S02]  /*1890*/  IADD3.X R10, PT, PT, R33, R10, R26, P0, P1 ;  /* 0x0000000a210a7210 */ /* 0x000fe400007e241a */
[----:B------:R-:W-:Y:S02]  /*18a0*/  LEA.HI R27, P1, R22, R27, RZ, 0x3 ;  /* 0x0000001b161b7211 */ /* 0x000fe400078318ff */
[----:B------:R-:W-:Y:S02]  /*18b0*/  LEA.HI R26, P0, R10, R35, RZ, 0x3 ;  /* 0x000000230a1a7211 */ /* 0x000fe400078118ff */
[----:B------:R-:W-:Y:S02]  /*18c0*/  LOP3.LUT R13, R22, 0x1fffffff, RZ, 0xc0, !PT ;  /* 0x1fffffff160d7812 */ /* 0x000fe400078ec0ff */
[----:B------:R-:W-:Y:S02]  /*18d0*/  LOP3.LUT R10, R10, 0x1fffffff, RZ, 0xc0, !PT ;  /* 0x1fffffff0a0a7812 */ /* 0x000fe400078ec0ff */
[C---:B------:R-:W-:Y:S01]  /*18e0*/  IADD3 R22, P4, PT, R27.reuse, 0x1, RZ ;  /* 0x000000011b167810 */ /* 0x040fe20007f9e0ff */
[----:B------:R-:W-:Y:S01]  /*18f0*/  IMAD.X R13, RZ, RZ, R13, P1 ;  /* 0x000000ffff0d7224 */ /* 0x000fe200008e060d */
[----:B------:R-:W-:Y:S01]  /*1900*/  ISETP.GT.U32.AND P1, PT, R27, -0x2, PT ;  /* 0xfffffffe1b00780c */ /* 0x000fe20003f24070 */
[----:B------:R-:W-:Y:S01]  /*1910*/  IMAD.X R10, RZ, RZ, R10, P0 ;  /* 0x000000ffff0a7224 */ /* 0x000fe200000e060a */
[----:B------:R-:W-:-:S02]  /*1920*/  ISETP.GT.U32.AND P0, PT, R26, -0x2, PT ;  /* 0xfffffffe1a00780c */ /* 0x000fc40003f04070 */
[----:B------:R-:W-:Y:S02]  /*1930*/  ISETP.GT.U32.AND.EX P1, PT, R13, 0x1fffffff, PT, P1 ;  /* 0x1fffffff0d00780c */ /* 0x000fe40003f24110 */
[----:B------:R-:W-:Y:S02]  /*1940*/  IADD3 R29, P2, PT, R26, 0x1, RZ ;  /* 0x000000011a1d7810 */ /* 0x000fe40007f5e0ff */
[----:B------:R-:W-:Y:S02]  /*1950*/  ISETP.GT.U32.AND.EX P0, PT, R10, 0x1fffffff, PT, P0 ;  /* 0x1fffffff0a00780c */ /* 0x000fe40003f04100 */
[----:B------:R-:W-:Y:S02]  /*1960*/  SEL R22, R22, R27, P1 ;  /* 0x0000001b16167207 */ /* 0x000fe40000800000 */
[----:B------:R-:W-:Y:S01]  /*1970*/  SEL R29, R29, R26, P0 ;  /* 0x0000001a1d1d7207 */ /* 0x000fe20000000000 */
[----:B------:R-:W-:Y:S01]  /*1980*/  IMAD.WIDE.U32 R26, R25, R24, RZ ;  /* 0x00000018191a7225 */ /* 0x000fe200078e00ff */
[----:B------:R-:W-:-:S02]  /*1990*/  IADD3.X R33, PT, PT, R10, -0x20000000, RZ, P2, !PT ;  /* 0xe00000000a217810 */ /* 0x000fc400017fe4ff */
[----:B------:R-:W-:Y:S01]  /*19a0*/  IADD3.X R28, PT, PT, R13, -0x20000000, RZ, P4, !PT ;  /* 0xe00000000d1c7810 */ /* 0x000fe200027fe4ff */
[----:B------:R-:W-:Y:S01]  /*19b0*/  VIADD R27, R27, UR5 ;  /* 0x000000051b1b7c36 */ /* 0x000fe20008000000 */
[----:B------:R-:W-:Y:S02]  /*19c0*/  SEL R10, R33, R10, P0 ;  /* 0x0000000a210a7207 */ /* 0x000fe40000000000 */
[----:B------:R-:W-:Y:S01]  /*19d0*/  SEL R13, R28, R13, P1 ;  /* 0x0000000d1c0d7207 */ /* 0x000fe20000800000 */
[C---:B------:R-:W-:Y:S01]  /*19e0*/  IMAD.SHL.U32 R28, R26.reuse, 0x2, RZ ;  /* 0x000000021a1c7824 */ /* 0x040fe200078e00ff */
[----:B------:R-:W-:Y:S02]  /*19f0*/  ISETP.GE.U32.AND P0, PT, R29, R22, PT ;  /* 0x000000161d00720c */ /* 0x000fe40003f06070 */
[----:B------:R-:W-:Y:S02]  /*1a00*/  SHF.R.U64 R33, R26, 0x1c, R27 ;  /* 0x0000001c1a217819 */ /* 0x000fe4000000121b */
[----:B------:R-:W-:-:S02]  /*1a10*/  ISETP.GE.U32.AND.EX P0, PT, R10, R13, PT, P0 ;  /* 0x0000000d0a00720c */ /* 0x000fc40003f06100 */
[----:B------:R-:W-:Y:S02]  /*1a20*/  IADD3 R26, P5, PT, R29, -0x1, RZ ;  /* 0xffffffff1d1a7810 */ /* 0x000fe40007fbe0ff */
        /* <DEDUP_REMOVED lines=17> */
[----:B------:R-:W-:Y:S02]  /*1b40*/  SEL R24, R24, R25, P1 ;  /* 0x0000001918187207 */ /* 0x000fe40000800000 */
[----:B------:R-:W-:Y:S02]  /*1b50*/  IADD3.X R25, PT, PT, R34, -0x20000000, RZ, P2, !PT ;  /* 0xe000000022197810 */ /* 0x000fe400017fe4ff */
[----:B------:R-:W-:Y:S02]  /*1b60*/  IADD3 R23, P2, PT, R23, 0x1, RZ ;  /* 0x0000000117177810 */ /* 0x000fe40007f5e0ff */
[----:B------:R-:W-:Y:S02]  /*1b70*/  IADD3 R27, P4, P6, R24, R33, RZ ;  /* 0x00000021181b7210 */ /* 0x000fe40007e9e0ff */
[----:B------:R-:W-:Y:S01]  /*1b80*/  SEL R25, R25, R34, P1 ;  /* 0x0000002219197207 */ /* 0x000fe20000800000 */
[----:B------:R-:W-:Y:S01]  /*1b90*/  IMAD.X R12, RZ, RZ, R12, P2 ;  /* 0x000000ffff0c7224 */ /* 0x000fe200010e060c */
[----:B------:R-:W-:-:S02]  /*1ba0*/  ISETP.NE.U32.AND P2, PT, R23, R4, PT ;  /* 0x000000041700720c */ /* 0x000fc40003f45070 */
[----:B------:R-:W-:Y:S02]  /*1bb0*/  IADD3.X R26, PT, PT, R25, R26, R28, P4, P6 ;  /* 0x0000001a191a7210 */ /* 0x000fe400027ec41c */
[----:B------:R-:W-:Y:S02]  /*1bc0*/  ISETP.NE.AND.EX P2, PT, R12, R5, PT, P2 ;  /* 0x000000050c00720c */ /* 0x000fe40003f45320 */
[C---:B------:R-:W-:Y:S02]  /*1bd0*/  LEA.HI R27, P1, R26.reuse, R27, RZ, 0x3 ;  /* 0x0000001b1a1b7211 */ /* 0x040fe400078318ff */
[----:B------:R-:W-:Y:S02]  /*1be0*/  LOP3.LUT R24, R26, 0x1fffffff, RZ, 0xc0, !PT ;  /* 0x1fffffff1a187812 */ /* 0x000fe400078ec0ff */
[----:B------:R-:W-:Y:S02]  /*1bf0*/  IADD3 R26, P4, PT, R29, -R22, RZ ;  /* 0x800000161d1a7210 */ /* 0x000fe40007f9e0ff */
[----:B------:R-:W-:Y:S01]  /*1c00*/  IADD3.X R29, PT, PT, R10, 0x1fffffff, RZ, P5, !PT ;  /* 0x1fffffff0a1d7810 */ /* 0x000fe20002ffe4ff */
[----:B------:R-:W-:Y:S01]  /*1c10*/  IMAD.X R22, RZ, RZ, R24, P1 ;  /* 0x000000ffff167224 */ /* 0x000fe200008e0618 */
[----:B------:R-:W-:-:S02]  /*1c20*/  ISETP.GT.U32.AND P1, PT, R27, -0x2, PT ;  /* 0xfffffffe1b00780c */ /* 0x000fc40003f24070 */
[----:B------:R-:W-:Y:S02]  /*1c30*/  IADD3 R24, P5, PT, R27, 0x1, RZ ;  /* 0x000000011b187810 */ /* 0x000fe40007fbe0ff */
[----:B------:R-:W-:Y:S02]  /*1c40*/  SEL R10, R29, R10, !P0 ;  /* 0x0000000a1d0a7207 */ /* 0x000fe40004000000 */
[C---:B------:R-:W-:Y:S02]  /*1c50*/  ISETP.GT.U32.AND.EX P1, PT, R22.reuse, 0x1fffffff, PT, P1 ;  /* 0x1fffffff1600780c */ /* 0x040fe40003f24110 */
[----:B------:R-:W-:Y:S01]  /*1c60*/  IADD3.X R25, PT, PT, R22, -0x20000000, RZ, P5, !PT ;  /* 0xe000000016197810 */ /* 0x000fe20002ffe4ff */
[----:B------:R-:W-:Y:S01]  /*1c70*/  IMAD.X R13, R10, 0x1, ~R13, P4 ;  /* 0x000000010a0d7824 */ /* 0x000fe200020e0e0d */
[----:B------:R-:W-:Y:S02]  /*1c80*/  SEL R24, R24, R27, P1 ;  /* 0x0000001b18187207 */ /* 0x000fe40000800000 */
[----:B------:R-:W-:Y:S01]  /*1c90*/  SEL R25, R25, R22, P1 ;  /* 0x0000001619197207 */ /* 0x000fe20000800000 */
[----:B------:R-:W-:Y:S06]  /*1ca0*/  @P2 BRA `(.L_x_7) ;  /* 0xfffffff400442947 */ /* 0x000fec000383ffff */
.L_x_3:
[----:B------:R-:W-:Y:S05]  /*1cb0*/  BSYNC.RECONVERGENT B1 ;  /* 0x0000000000017941 */ /* 0x000fea0003800200 */
.L_x_2:
[----:B------:R-:W-:Y:S02]  /*1cc0*/  ISETP.GT.U32.AND P0, PT, R8, 0x1, PT ;  /* 0x000000010800780c */ /* 0x000fe40003f04070 */
[----:B------:R-:W-:Y:S02]  /*1cd0*/  IADD3 R4, P1, PT, R4, 0x1, RZ ;  /* 0x0000000104047810 */ /* 0x000fe40007f3e0ff */
[----:B------:R-:W-:Y:S02]  /*1ce0*/  ISETP.GT.U32.AND.EX P0, PT, R9, RZ, PT, P0 ;  /* 0x000000ff0900720c */ /* 0x000fe40003f04100 */
[----:B------:R-:W-:Y:S01]  /*1cf0*/  SHF.R.U64 R8, R8, 0x1, R9 ;  /* 0x0000000108087819 */ /* 0x000fe20000001209 */
[----:B------:R-:W-:Y:S01]  /*1d00*/  IMAD.X R5, RZ, RZ, R5, P1 ;  /* 0x000000ffff057224 */ /* 0x000fe200008e0605 */
[----:B------:R-:W-:-:S09]  /*1d10*/  SHF.R.U32.HI R9, RZ, 0x1, R9 ;  /* 0x00000001ff097819 */ /* 0x000fd20000011609 */
[----:B------:R-:W-:Y:S05]  /*1d20*/  @P0 BRA `(.L_x_8) ;  /* 0xffffffe400340947 */ /* 0x000fea000383ffff */
.L_x_1:
[----:B------:R-:W-:Y:S05]  /*1d30*/  BSYNC.RECONVERGENT B0 ;  /* 0x0000000000007941 */ /* 0x000fea0003800200 */
.L_x_0:
[----:B------:R-:W0:Y:S01]  /*1d40*/  S2UR UR5, SR_CgaCtaId ;  /* 0x00000000000579c3 */ /* 0x000e220000008800 */
[----:B------:R-:W-:Y:S01]  /*1d50*/  UMOV UR4, 0x400 ;  /* 0x0000040000047882 */ /* 0x000fe20000000000 */
[----:B------:R-:W-:Y:S01]  /*1d60*/  IADD3 R5, P1, PT, R20, 0x1, RZ ;  /* 0x0000000114057810 */ /* 0x000fe20007f3e0ff */
[----:B------:R-:W-:Y:S03]  /*1d70*/  BSSY.RECONVERGENT B0, `(.L_x_9) ;  /* 0x00001bd000007945 */ /* 0x000fe60003800200 */
[----:B------:R-:W-:Y:S01]  /*1d80*/  ISETP.NE.U32.AND P0, PT, R5, RZ, PT ;  /* 0x000000ff0500720c */ /* 0x000fe20003f05070 */
[----:B------:R-:W-:-:S05]  /*1d90*/  IMAD.X R6, RZ, RZ, R2, P1 ;  /* 0x000000ffff067224 */ /* 0x000fca00008e0602 */
[----:B------:R-:W-:Y:S01]  /*1da0*/  ISETP.NE.AND.EX P0, PT, R6, RZ, PT, P0 ;  /* 0x000000ff0600720c */ /* 0x000fe20003f05300 */
[----:B0-----:R-:W-:-:S06]  /*1db0*/  ULEA UR4, UR5, UR4, 0x18 ;  /* 0x0000000405047291 */ /* 0x001fcc000f8ec0ff */
[----:B------:R-:W-:-:S05]  /*1dc0*/  LEA R4, R0, UR4, 0x3 ;  /* 0x0000000400047c11 */ /* 0x000fca000f8e18ff */
[----:B------:R0:W-:Y:S01]  /*1dd0*/  STS.64 [R4], R30 ;  /* 0x0000001e04007388 */ /* 0x0001e20000000a00 */
[----:B------:R-:W-:Y:S05]  /*1de0*/  @!P0 BRA `(.L_x_10) ;  /* 0x0000001800d48947 */ /* 0x000fea0003800000 */
[----:B------:R-:W-:Y:S02]  /*1df0*/  IMAD.MOV.U32 R7, RZ, RZ, RZ ;  /* 0x000000ffff077224 */ /* 0x000fe400078e00ff */
[----:B------:R-:W-:-:S07]  /*1e00*/  IMAD.MOV.U32 R8, RZ, RZ, RZ ;  /* 0x000000ffff087224 */ /* 0x000fce00078e00ff */
.L_x_17:
        /* <DEDUP_REMOVED lines=10> */
[----:B-----5:R-:W-:Y:S02]  /*1eb0*/  IMAD.MOV.U32 R16, RZ, RZ, R18 ;  /* 0x000000ffff107224 */ /* 0x020fe400078e0012 */
[----:B------:R-:W-:-:S08]  /*1ec0*/  IMAD.MOV.U32 R17, RZ, RZ, R19 ;  /* 0x000000ffff117224 */ /* 0x000fd000078e0013 */
[----:B------:R-:W-:Y:S05]  /*1ed0*/  @!P0 BRA `(.L_x_14) ;  /* 0x0000000800d88947 */ /* 0x000fea0003800000 */
[----:B------:R-:W-:Y:S02]  /*1ee0*/  IMAD.MOV.U32 R35, RZ, RZ, 0x18 ;  /* 0x00000018ff237424 */ /* 0x000fe400078e00ff */
[----:B------:R-:W-:Y:S02]  /*1ef0*/  IMAD.MOV.U32 R27, RZ, RZ, RZ ;  /* 0x000000ffff1b7224 */ /* 0x000fe400078e00ff */
[----:B------:R-:W-:Y:S02]  /*1f00*/  IMAD.MOV.U32 R12, RZ, RZ, 0x4a ;  /* 0x0000004aff0c7424 */ /* 0x000fe400078e00ff */
[----:B------:R-:W-:Y:S02]  /*1f10*/  IMAD.MOV.U32 R10, RZ, RZ, RZ ;  /* 0x000000ffff0a7224 */ /* 0x000fe400078e00ff */
[----:B------:R-:W-:Y:S02]  /*1f20*/  IMAD.MOV.U32 R13, RZ, RZ, R7 ;  /* 0x000000ffff0d7224 */ /* 0x000fe400078e0007 */
[----:B------:R-:W-:-:S07]  /*1f30*/  IMAD.MOV.U32 R11, RZ, RZ, R8 ;  /* 0x000000ffff0b7224 */ /* 0x000fce00078e0008 */
.L_x_15:
        /* <DEDUP_REMOVED lines=13> */
[----:B------:R-:W-:Y:S01]  /*2010*/  LOP3.LUT R29, R24, 0x1fffffff, RZ, 0xc0, !PT ;  /* 0x1fffffff181d7812 */ /* 0x000fe200078ec0ff */
[----:B------:R-:W-:Y:S02]  /*2020*/  IMAD R25, R28, R17, RZ ;  /* 0x000000111c197224 */ /* 0x000fe400078e02ff */
[----:B------:R-:W-:Y:S01]  /*2030*/  IMAD.X R16, RZ, RZ, R16, P0 ;  /* 0x000000ffff107224 */ /* 0x000fe200000e0610 */
[----:B------:R-:W-:Y:S02]  /*2040*/  ISETP.GT.U32.AND P0, PT, R22, -0x2, PT ;  /* 0xfffffffe1600780c */ /* 0x000fe40003f04070 */
[----:B0-----:R-:W-:-:S02]  /*2050*/  SHF.R.U64 R30, R24, 0x1d, R23 ;  /* 0x0000001d181e7819 */ /* 0x001fc40000001217 */
[----:B------:R-:W-:Y:S02]  /*2060*/  SHF.R.U32.HI R31, RZ, 0x1d, R23 ;  /* 0x0000001dff1f7819 */ /* 0x000fe40000011617 */
[----:B------:R-:W-:Y:S02]  /*2070*/  ISETP.GT.U32.AND.EX P0, PT, R16, 0x1fffffff, PT, P0 ;  /* 0x1fffffff1000780c */ /* 0x000fe40003f04100 */
[----:B------:R-:W-:Y:S01]  /*2080*/  IADD3 R23, P1, PT, R22, 0x1, RZ ;  /* 0x0000000116177810 */ /* 0x000fe20007f3e0ff */
[----:B------:R-:W-:-:S03]  /*2090*/  IMAD.WIDE.U32 R30, R17, R33, R30 ;  /* 0x00000021111e7225 */ /* 0x000fc600078e001e */
[----:B------:R-:W-:Y:S01]  /*20a0*/  SEL R17, R23, R22, P0 ;  /* 0x0000001617117207 */ /* 0x000fe20000000000 */
[----:B------:R-:W-:-:S03]  /*20b0*/  IMAD.WIDE.U32 R22, R12, R3, RZ ;  /* 0x000000030c167225 */ /* 0x000fc600078e00ff */
[----:B------:R-:W-:Y:S01]  /*20c0*/  IADD3 R26, P2, P3, R17, R30, RZ ;  /* 0x0000001e111a7210 */ /* 0x000fe20007b5e0ff */
[----:B------:R-:W-:Y:S01]  /*20d0*/  IMAD.IADD R25, R31, 0x1, R25 ;  /* 0x000000011f197824 */ /* 0x000fe200078e0219 */
[----:B------:R-:W-:Y:S01]  /*20e0*/  IADD3.X R17, PT, PT, R16, -0x20000000, RZ, P1, !PT ;  /* 0xe000000010117810 */ /* 0x000fe20000ffe4ff */
[----:B------:R-:W-:-:S03]  /*20f0*/  VIADD R23, R23, UR4 ;  /* 0x0000000417177c36 */ /* 0x000fc60008000000 */
[----:B------:R-:W-:Y:S01]  /*2100*/  SEL R24, R17, R16, P0 ;  /* 0x0000001011187207 */ /* 0x000fe20000000000 */
[----:B------:R-:W-:-:S03]  /*2110*/  IMAD.WIDE.U32 R16, R12, R9, RZ ;  /* 0x000000090c107225 */ /* 0x000fc600078e00ff */
[----:B------:R-:W-:Y:S01]  /*2120*/  IADD3.X R25, PT, PT, R24, R25, R29, P2, P3 ;  /* 0x0000001918197210 */ /* 0x000fe200017e641d */
[----:B------:R-:W-:-:S04]  /*2130*/  IMAD.WIDE.U32 R22, R10, R9, R22 ;  /* 0x000000090a167225 */ /* 0x000fc800078e0016 */
[----:B------:R-:W-:Y:S02]  /*2140*/  VIADD R29, R17, UR4 ;  /* 0x00000004111d7c36 */ /* 0x000fe40008000000 */
[----:B------:R-:W-:-:S03]  /*2150*/  VIADD R37, R23, UR5 ;  /* 0x0000000517257c36 */ /* 0x000fc60008000000 */
[----:B------:R-:W-:Y:S01]  /*2160*/  LEA.HI R23, P0, R29, R16, RZ, 0x3 ;  /* 0x000000101d177211 */ /* 0x000fe200078118ff */
[----:B------:R-:W-:Y:S01]  /*2170*/  IMAD.WIDE.U32 R16, R3, R10, RZ ;  /* 0x0000000a03107225 */ /* 0x000fe200078e00ff */
[--C-:B------:R-:W-:Y:S02]  /*2180*/  SHF.R.U64 R31, R22, 0x1d, R37.reuse ;  /* 0x0000001d161f7819 */ /* 0x100fe40000001225 */
[----:B------:R-:W-:Y:S01]  /*2190*/  SHF.R.U32.HI R24, RZ, 0x1d, R37 ;  /* 0x0000001dff187819 */ /* 0x000fe20000011625 */
[----:B------:R-:W-:Y:S01]  /*21a0*/  VIADD R17, R17, UR6 ;  /* 0x0000000611117c36 */ /* 0x000fe20008000000 */
[C---:B------:R-:W-:Y:S02]  /*21b0*/  LEA R30, P1, R16.reuse, R31, 0x3 ;  /* 0x0000001f101e7211 */ /* 0x040fe400078218ff */
[----:B------:R-:W-:Y:S02]  /*21c0*/  LOP3.LUT R31, R29, 0x1fffffff, RZ, 0xc0, !PT ;  /* 0x1fffffff1d1f7812 */ /* 0x000fe400078ec0ff */
[----:B------:R-:W-:Y:S01]  /*21d0*/  LEA.HI.X R24, R16, R24, R17, 0x3, P1 ;  /* 0x0000001810187211 */ /* 0x000fe200008f1c11 */
[----:B------:R-:W-:Y:S01]  /*21e0*/  IMAD.WIDE.U32 R16, R35, R35, RZ ;  /* 0x0000002323107225 */ /* 0x000fe200078e00ff */
[----:B------:R-:W-:-:S03]  /*21f0*/  LOP3.LUT R29, R22, 0x1fffffff, RZ, 0xc0, !PT ;  /* 0x1fffffff161d7812 */ /* 0x000fc600078ec0ff */
[----:B------:R-:W-:Y:S01]  /*2200*/  VIADD R17, R17, UR6 ;  /* 0x0000000611117c36 */ /* 0x000fe20008000000 */
[----:B------:R-:W-:Y:S01]  /*2210*/  LOP3.LUT R16, R16, 0xfffffffd, RZ, 0xc0, !PT ;  /* 0xfffffffd10107812 */ /* 0x000fe200078ec0ff */
[----:B------:R-:W-:Y:S01]  /*2220*/  IMAD.X R31, RZ, RZ, R31, P0 ;  /* 0x000000ffff1f7224 */ /* 0x000fe200000e061f */
[----:B------:R-:W-:Y:S02]  /*2230*/  ISETP.GT.U32.AND P0, PT, R23, -0x2, PT ;  /* 0xfffffffe1700780c */ /* 0x000fe40003f04070 */
[C---:B------:R-:W-:Y:S02]  /*2240*/  LEA.HI R37, P1, R17.reuse, R16, RZ, 0x3 ;  /* 0x0000001011257211 */ /* 0x040fe400078318ff */
[----:B------:R-:W-:Y:S02]  /*2250*/  LOP3.LUT R32, R17, 0x1fffffff, RZ, 0xc0, !PT ;  /* 0x1fffffff11207812 */ /* 0x000fe400078ec0ff */
[----:B------:R-:W-:Y:S02]  /*2260*/  ISETP.GT.U32.AND.EX P0, PT, R31, 0x1fffffff, PT, P0 ;  /* 0x1fffffff1f00780c */ /* 0x000fe40003f04100 */
[----:B------:R-:W-:Y:S01]  /*2270*/  IADD3 R16, P2, PT, R23, 0x1, RZ ;  /* 0x0000000117107810 */ /* 0x000fe20007f5e0ff */
[----:B------:R-:W-:Y:S01]  /*2280*/  IMAD.X R32, RZ, RZ, R32, P1 ;  /* 0x000000ffff207224 */ /* 0x000fe200008e0620 */
[----:B------:R-:W-:-:S02]  /*2290*/  ISETP.GT.U32.AND P1, PT, R37, -0x2, PT ;  /* 0xfffffffe2500780c */ /* 0x000fc40003f24070 */
[----:B------:R-:W-:Y:S02]  /*22a0*/  SEL R23, R16, R23, P0 ;  /* 0x0000001710177207 */ /* 0x000fe40000000000 */
[----:B------:R-:W-:Y:S02]  /*22b0*/  ISETP.GT.U32.AND.EX P1, PT, R32, 0x1fffffff, PT, P1 ;  /* 0x1fffffff2000780c */ /* 0x000fe40003f24110 */
[----:B------:R-:W-:Y:S02]  /*22c0*/  IADD3 R16, P5, PT, R37, 0x1, RZ ;  /* 0x0000000125107810 */ /* 0x000fe40007fbe0ff */
[----:B------:R-:W-:Y:S02]  /*22d0*/  IADD3 R30, P3, P4, R23, R30, RZ ;  /* 0x0000001e171e7210 */ /* 0x000fe40007c7e0ff */
[----:B------:R-:W-:Y:S02]  /*22e0*/  SEL R37, R16, R37, P1 ;  /* 0x0000002510257207 */ /* 0x000fe40000800000 */
[----:B------:R-:W-:-:S02]  /*22f0*/  IADD3.X R16, PT, PT, R31, -0x20000000, RZ, P2, !PT ;  /* 0xe00000001f107810 */ /* 0x000fc400017fe4ff */
[----:B------:R-:W-:Y:S02]  /*2300*/  IADD3.X R17, PT, PT, R32, -0x20000000, RZ, P5, !PT ;  /* 0xe000000020117810 */ /* 0x000fe40002ffe4ff */
[----:B------:R-:W-:Y:S02]  /*2310*/  SEL R31, R16, R31, P0 ;  /* 0x0000001f101f7207 */ /* 0x000fe40000000000 */
[----:B------:R-:W-:Y:S01]  /*2320*/  SEL R32, R17, R32, P1 ;  /* 0x0000002011207207 */ /* 0x000fe20000800000 */
[----:B------:R-:W-:Y:S01]  /*2330*/  IMAD.WIDE.U32 R16, R27, R35, RZ ;  /* 0x000000231b107225 */ /* 0x000fe200078e00ff */
[----:B------:R-:W-:Y:S02]  /*2340*/  IADD3.X R29, PT, PT, R31, R24, R29, P3, P4 ;  /* 0x000000181f1d7210 */ /* 0x000fe40001fe841d */
[----:B------:R-:W-:Y:S01]  /*2350*/  SHF.R.U32.HI R31, RZ, 0x1c, R10 ;  /* 0x0000001cff1f7819 */ /* 0x000fe2000001160a */
[----:B------:R-:W-:Y:S02]  /*2360*/  VIADD R23, R17, UR6 ;  /* 0x0000000611177c36 */ /* 0x000fe40008000000 */
[----:B------:R-:W-:-:S03]  /*2370*/  IMAD.SHL.U32 R24, R12, 0x2, RZ ;  /* 0x000000020c187824 */ /* 0x000fc600078e00ff */
[--C-:B------:R-:W-:Y:S02]  /*2380*/  SHF.R.U32.HI R17, RZ, 0x1c, R23.reuse ;  /* 0x0000001cff117819 */ /* 0x100fe40000011617 */
[----:B------:R-:W-:Y:S02]  /*2390*/  SHF.R.U64 R22, R16, 0x1c, R23 ;  /* 0x0000001c10167819 */ /* 0x000fe40000001217 */
[----:B------:R-:W-:Y:S02]  /*23a0*/  LOP3.LUT R23, R17, 0x7, RZ, 0xc0, !PT ;  /* 0x0000000711177812 */ /* 0x000fe400078ec0ff */
[----:B------:R-:W-:Y:S01]  /*23b0*/  LOP3.LUT R24, R24, 0xfffffffe, RZ, 0xc0, !PT ;  /* 0xfffffffe18187812 */ /* 0x000fe200078ec0ff */
[----:B------:R-:W-:-:S04]  /*23c0*/  IMAD.WIDE.U32 R22, R27, R33, R22 ;  /* 0x000000211b167225 */ /* 0x000fc800078e0016 */
[----:B------:R-:W-:Y:S01]  /*23d0*/  IMAD R33, R28, R27, RZ ;  /* 0x0000001b1c217224 */ /* 0x000fe200078e02ff */
[----:B------:R-:W-:Y:S01]  /*23e0*/  IADD3 R27, P0, P1, R37, R22, RZ ;  /* 0x00000016251b7210 */ /* 0x000fe2000791e0ff */
[----:B------:R-:W-:Y:S02]  /*23f0*/  IMAD.SHL.U32 R28, R16, 0x2, RZ ;  /* 0x00000002101c7824 */ /* 0x000fe400078e00ff */
[----:B------:R-:W-:-:S03]  /*2400*/  IMAD.WIDE.U32 R16, R10, R12, RZ ;  /* 0x0000000c0a107225 */ /* 0x000fc600078e00ff */
[----:B------:R-:W-:Y:S01]  /*2410*/  LOP3.LUT R22, R28, 0x1ffffffe, RZ, 0xc0, !PT ;  /* 0x1ffffffe1c167812 */ /* 0x000fe200078ec0ff */
[----:B------:R-:W-:Y:S02]  /*2420*/  IMAD.IADD R33, R23, 0x1, R33 ;  /* 0x0000000117217824 */ /* 0x000fe400078e0221 */
[----:B------:R-:W-:-:S03]  /*2430*/  VIADD R23, R17, UR5 ;  /* 0x0000000511177c36 */ /* 0x000fc60008000000 */
[----:B------:R-:W-:Y:S02]  /*2440*/  IADD3.X R32, PT, PT, R32, R33, R22, P0, P1 ;  /* 0x0000002120207210 */ /* 0x000fe400007e2416 */
[C-C-:B------:R-:W-:Y:S01]  /*2450*/  SHF.R.U64 R17, R16.reuse, 0x1c, R23.reuse ;  /* 0x0000001c10117819 */ /* 0x140fe20000001217 */
[----:B------:R-:W-:Y:S01]  /*2460*/  IMAD.SHL.U32 R16, R16, 0x2, RZ ;  /* 0x0000000210107824 */ /* 0x000fe200078e00ff */
[----:B------:R-:W-:Y:S01]  /*2470*/  SHF.R.U32.HI R28, RZ, 0x1c, R23 ;  /* 0x0000001cff1c7819 */ /* 0x000fe20000011617 */
[----:B------:R-:W-:-:S03]  /*2480*/  IMAD.WIDE.U32 R22, R10, R10, RZ ;  /* 0x0000000a0a167225 */ /* 0x000fc600078e00ff */
[----:B------:R-:W-:Y:S01]  /*2490*/  LOP3.LUT R28, R28, 0x7, RZ, 0xc0, !PT ;  /* 0x000000071c1c7812 */ /* 0x000fe200078ec0ff */
[----:B------:R-:W-:Y:S01]  /*24a0*/  VIADD R23, R23, UR5 ;  /* 0x0000000517177c36 */ /* 0x000fe20008000000 */
[----:B------:R-:W-:Y:S02]  /*24b0*/  LEA R17, P0, R22, R17, 0x3 ;  /* 0x0000001116117211 */ /* 0x000fe400078018ff */
[----:B------:R-:W-:Y:S02]  /*24c0*/  LOP3.LUT R16, R16, 0x1ffffffe, RZ, 0xc0, !PT ;  /* 0x1ffffffe10107812 */ /* 0x000fe400078ec0ff */
[----:B------:R-:W-:Y:S01]  /*24d0*/  LEA.HI.X R28, R22, R28, R23, 0x3, P0 ;  /* 0x0000001c161c7211 */ /* 0x000fe200000f1c17 */
[C---:B------:R-:W-:Y:S01]  /*24e0*/  IMAD.WIDE.U32 R22, R12.reuse, R12, RZ ;  /* 0x0000000c0c167225 */ /* 0x040fe200078e00ff */
[----:B------:R-:W-:Y:S02]  /*24f0*/  SHF.L.U64.HI R12, R12, 0x1, R10 ;  /* 0x000000010c0c7819 */ /* 0x000fe4000001020a */
[----:B------:R-:W-:Y:S01]  /*2500*/  IADD3 R24, P0, P1, RZ, R24, R31 ;  /* 0x00000018ff187210 */ /* 0x000fe2000791e01f */
[----:B------:R-:W-:Y:S01]  /*2510*/  VIADD R10, R23, UR4 ;  /* 0x00000004170a7c36 */ /* 0x000fe20008000000 */
[----:B------:R-:W-:-:S02]  /*2520*/  LOP3.LUT R23, R22, 0xfffffffd, RZ, 0xc0, !PT ;  /* 0xfffffffd16177812 */ /* 0x000fc400078ec0ff */
[C---:B------:R-:W-:Y:S02]  /*2530*/  LOP3.LUT R22, R12.reuse, 0x1ffffffe, RZ, 0xc0, !PT ;  /* 0x1ffffffe0c167812 */ /* 0x040fe400078ec0ff */
[----:B------:R-:W-:-:S04]  /*2540*/  LOP3.LUT R31, R12, 0x1, RZ, 0xc0, !PT ;  /* 0x000000010c1f7812 */ /* 0x000fc800078ec0ff */
[----:B------:R-:W-:Y:S02]  /*2550*/  IADD3.X R31, PT, PT, R22, R31, RZ, P0, P1 ;  /* 0x0000001f161f7210 */ /* 0x000fe400007e24ff */
[C---:B------:R-:W-:Y:S02]  /*2560*/  LEA.HI R12, P1, R10.reuse, R23, RZ, 0x3 ;  /* 0x000000170a0c7211 */ /* 0x040fe400078318ff */
[----:B------:R-:W-:Y:S02]  /*2570*/  LOP3.LUT R10, R10, 0x1fffffff, RZ, 0xc0, !PT ;  /* 0x1fffffff0a0a7812 */ /* 0x000fe400078ec0ff */
[C---:B------:R-:W-:Y:S02]  /*2580*/  LEA.HI R24, P0, R31.reuse, R24, RZ, 0x3 ;  /* 0x000000181f187211 */ /* 0x040fe400078118ff */
[----:B------:R-:W-:Y:S01]  /*2590*/  LOP3.LUT R22, R31, 0x1fffffff, RZ, 0xc0, !PT ;  /* 0x1fffffff1f167812 */ /* 0x000fe200078ec0ff */
[----:B------:R-:W-:Y:S01]  /*25a0*/  IMAD.X R10, RZ, RZ, R10, P1 ;  /* 0x000000ffff0a7224 */ /* 0x000fe200008e060a */
[----:B------:R-:W-:-:S02]  /*25b0*/  ISETP.GT.U32.AND P1, PT, R12, -0x2, PT ;  /* 0xfffffffe0c00780c */ /* 0x000fc40003f24070 */
[C---:B------:R-:W-:Y:S01]  /*25c0*/  IADD3 R35, P2, PT, R24.reuse, 0x1, RZ ;  /* 0x0000000118237810 */ /* 0x040fe20007f5e0ff */
[----:B------:R-:W-:Y:S01]  /*25d0*/  IMAD.X R22, RZ, RZ, R22, P0 ;  /* 0x000000ffff167224 */ /* 0x000fe200000e0616 */
[----:B------:R-:W-:Y:S02]  /*25e0*/  ISETP.GT.U32.AND P0, PT, R24, -0x2, PT ;  /* 0xfffffffe1800780c */ /* 0x000fe40003f04070 */
[----:B------:R-:W-:Y:S02]  /*25f0*/  ISETP.GT.U32.AND.EX P1, PT, R10, 0x1fffffff, PT, P1 ;  /* 0x1fffffff0a00780c */ /* 0x000fe40003f24110 */
[----:B------:R-:W-:Y:S02]  /*2600*/  ISETP.GT.U32.AND.EX P0, PT, R22, 0x1fffffff, PT, P0 ;  /* 0x1fffffff1600780c */ /* 0x000fe40003f04100 */
[----:B------:R-:W-:Y:S02]  /*2610*/  IADD3 R23, P3, PT, R12, 0x1, RZ ;  /* 0x000000010c177810 */ /* 0x000fe40007f7e0ff */
[----:B------:R-:W-:-:S02]  /*2620*/  SEL R35, R35, R24, P0 ;  /* 0x0000001823237207 */ /* 0x000fc40000000000 */
[----:B------:R-:W-:Y:S02]  /*2630*/  IADD3.X R31, PT, PT, R22, -0x20000000, RZ, P2, !PT ;  /* 0xe0000000161f7810 */ /* 0x000fe400017fe4ff */
[----:B------:R-:W-:Y:S02]  /*2640*/  SEL R12, R23, R12, P1 ;  /* 0x0000000c170c7207 */ /* 0x000fe40000800000 */
[C---:B------:R-:W-:Y:S02]  /*2650*/  LEA.HI R23, P2, R32.reuse, R27, RZ, 0x3 ;  /* 0x0000001b20177211 */ /* 0x040fe400078518ff */
[----:B------:R-:W-:Y:S02]  /*2660*/  LOP3.LUT R24, R32, 0x1fffffff, RZ, 0xc0, !PT ;  /* 0x1fffffff20187812 */ /* 0x000fe400078ec0ff */
[----:B------:R-:W-:Y:S02]  /*2670*/  SEL R27, R31, R22, P0 ;  /* 0x000000161f1b7207 */ /* 0x000fe40000000000 */
[C---:B------:R-:W-:Y:S01]  /*2680*/  LEA.HI R30, P0, R29.reuse, R30, RZ, 0x3 ;  /* 0x0000001e1d1e7211 */ /* 0x040fe200078118ff */
[----:B------:R-:W-:Y:S01]  /*2690*/  IMAD.X R24, RZ, RZ, R24, P2 ;  /* 0x000000ffff187224 */ /* 0x000fe200010e0618 */
[----:B------:R-:W-:-:S02]  /*26a0*/  LOP3.LUT R31, R29, 0x1fffffff, RZ, 0xc0, !PT ;  /* 0x1fffffff1d1f7812 */ /* 0x000fc400078ec0ff */
[----:B------:R-:W-:Y:S02]  /*26b0*/  ISETP.GT.U32.AND P2, PT, R23, -0x2, PT ;  /* 0xfffffffe1700780c */ /* 0x000fe40003f44070 */
[C---:B------:R-:W-:Y:S01]  /*26c0*/  LEA.HI R29, P5, R25.reuse, R26, RZ, 0x3 ;  /* 0x0000001a191d7211 */ /* 0x040fe200078b18ff */
[----:B------:R-:W-:Y:S01]  /*26d0*/  IMAD.X R31, RZ, RZ, R31, P0 ;  /* 0x000000ffff1f7224 */ /* 0x000fe200000e061f */
[----:B------:R-:W-:Y:S02]  /*26e0*/  LOP3.LUT R25, R25, 0x1fffffff, RZ, 0xc0, !PT ;  /* 0x1fffffff19197812 */ /* 0x000fe400078ec0ff */
[----:B------:R-:W-:Y:S02]  /*26f0*/  ISETP.GT.U32.AND P0, PT, R30, -0x2, PT ;  /* 0xfffffffe1e00780c */ /* 0x000fe40003f04070 */
[----:B------:R-:W-:Y:S01]  /*2700*/  IADD3 R26, P4, PT, R23, 0x1, RZ ;  /* 0x00000001171a7810 */ /* 0x000fe20007f9e0ff */
[----:B------:R-:W-:Y:S01]  /*2710*/  IMAD.X R25, RZ, RZ, R25, P5 ;  /* 0x000000ffff197224 */ /* 0x000fe200028e0619 */
[----:B------:R-:W-:-:S02]  /*2720*/  ISETP.GT.U32.AND.EX P2, PT, R24, 0x1fffffff, PT, P2 ;  /* 0x1fffffff1800780c */ /* 0x000fc40003f44120 */
[----:B------:R-:W-:Y:S02]  /*2730*/  ISETP.GT.U32.AND.EX P0, PT, R31, 0x1fffffff, PT, P0 ;  /* 0x1fffffff1f00780c */ /* 0x000fe40003f04100 */
[----:B------:R-:W-:Y:S02]  /*2740*/  IADD3 R33, P5, PT, R30, 0x1, RZ ;  /* 0x000000011e217810 */ /* 0x000fe40007fbe0ff */
[----:B------:R-:W-:Y:S02]  /*2750*/  SEL R26, R26, R23, P2 ;  /* 0x000000171a1a7207 */ /* 0x000fe40001000000 */
[----:B------:R-:W-:Y:S02]  /*2760*/  IADD3.X R23, PT, PT, R24, -0x20000000, RZ, P4, !PT ;  /* 0xe000000018177810 */ /* 0x000fe400027fe4ff */
[----:B------:R-:W-:Y:S02]  /*2770*/  ISETP.GT.U32.AND P4, PT, R29, -0x2, PT ;  /* 0xfffffffe1d00780c */ /* 0x000fe40003f84070 */
[----:B------:R-:W-:-:S02]  /*2780*/  SEL R22, R33, R30, P0 ;  /* 0x0000001e21167207 */ /* 0x000fc40000000000 */
[----:B------:R-:W-:Y:S02]  /*2790*/  IADD3.X R30, PT, PT, R31, -0x20000000, RZ, P5, !PT ;  /* 0xe00000001f1e7810 */ /* 0x000fe40002ffe4ff */
[----:B------:R-:W-:Y:S02]  /*27a0*/  SEL R24, R23, R24, P2 ;  /* 0x0000001817187207 */ /* 0x000fe40001000000 */
[----:B------:R-:W-:Y:S02]  /*27b0*/  ISETP.GT.U32.AND.EX P2, PT, R25, 0x1fffffff, PT, P4 ;  /* 0x1fffffff1900780c */ /* 0x000fe40003f44140 */
[----:B------:R-:W-:Y:S02]  /*27c0*/  IADD3 R32, P6, PT, R29, 0x1, RZ ;  /* 0x000000011d207810 */ /* 0x000fe40007fde0ff */
[----:B------:R-:W-:Y:S02]  /*27d0*/  IADD3 R12, P4, P5, R12, R17, RZ ;  /* 0x000000110c0c7210 */ /* 0x000fe40007d9e0ff */
[----:B------:R-:W-:-:S02]  /*27e0*/  SEL R23, R30, R31, P0 ;  /* 0x0000001f1e177207 */ /* 0x000fc40000000000 */
[----:B------:R-:W-:Y:S02]  /*27f0*/  IADD3.X R17, PT, PT, R10, -0x20000000, RZ, P3, !PT ;  /* 0xe00000000a117810 */ /* 0x000fe40001ffe4ff */
[----:B------:R-:W-:Y:S02]  /*2800*/  SEL R29, R32, R29, P2 ;  /* 0x0000001d201d7207 */ /* 0x000fe40001000000 */
[----:B------:R-:W-:Y:S02]  /*2810*/  IADD3.X R30, PT, PT, R25, -0x20000000, RZ, P6, !PT ;  /* 0xe0000000191e7810 */ /* 0x000fe400037fe4ff */
[----:B------:R-:W-:Y:S02]  /*2820*/  ISETP.GE.U32.AND P0, PT, R26, R35, PT ;  /* 0x000000231a00720c */ /* 0x000fe40003f06070 */
[----:B------:R-:W-:Y:S02]  /*2830*/  SEL R17, R17, R10, P1 ;  /* 0x0000000a11117207 */ /* 0x000fe40000800000 */
[----:B------:R-:W-:-:S02]  /*2840*/  SEL R10, R30, R25, P2 ;  /* 0x000000191e0a7207 */ /* 0x000fc40001000000 */
[C---:B------:R-:W-:Y:S02]  /*2850*/  ISETP.GE.U32.AND P1, PT, R29.reuse, R22, PT ;  /* 0x000000161d00720c */ /* 0x040fe40003f26070 */
[----:B------:R-:W-:Y:S02]  /*2860*/  ISETP.GE.U32.AND.EX P0, PT, R24, R27, PT, P0 ;  /* 0x0000001b1800720c */ /* 0x000fe40003f06100 */
[----:B------:R-:W-:Y:S02]  /*2870*/  IADD3 R31, P3, PT, R26, -0x1, RZ ;  /* 0xffffffff1a1f7810 */ /* 0x000fe40007f7e0ff */
[----:B------:R-:W-:Y:S02]  /*2880*/  IADD3 R30, P2, PT, R29, -0x1, RZ ;  /* 0xffffffff1d1e7810 */ /* 0x000fe40007f5e0ff */
[----:B------:R-:W-:Y:S02]  /*2890*/  ISETP.GE.U32.AND.EX P1, PT, R10, R23, PT, P1 ;  /* 0x000000170a00720c */ /* 0x000fe40003f26110 */
[----:B------:R-:W-:-:S02]  /*28a0*/  SEL R26, R31, R26, !P0 ;  /* 0x0000001a1f1a7207 */ /* 0x000fc40004000000 */
[----:B------:R-:W-:Y:S02]  /*28b0*/  SEL R31, R30, R29, !P1 ;  /* 0x0000001d1e1f7207 */ /* 0x000fe40004800000 */
[----:B------:R-:W-:Y:S02]  /*28c0*/  IADD3.X R29, PT, PT, R10, 0x1fffffff, RZ, P2, !PT ;  /* 0x1fffffff0a1d7810 */ /* 0x000fe400017fe4ff */
[----:B------:R-:W-:Y:S02]  /*28d0*/  IADD3 R13, P2, PT, R13, -0x1, RZ ;  /* 0xffffffff0d0d7810 */ /* 0x000fe40007f5e0ff */
[----:B------:R-:W-:Y:S02]  /*28e0*/  IADD3.X R25, PT, PT, R17, R28, R16, P4, P5 ;  /* 0x0000001c11197210 */ /* 0x000fe400027ea410 */
[----:B------:R-:W-:Y:S02]  /*28f0*/  IADD3.X R11, PT, PT, R11, -0x1, RZ, P2, !PT ;  /* 0xffffffff0b0b7810 */ /* 0x000fe400017fe4ff */
[----:B------:R-:W-:-:S02]  /*2900*/  ISETP.NE.U32.AND P2, PT, R13, RZ, PT ;  /* 0x000000ff0d00720c */ /* 0x000fc40003f45070 */
[C---:B------:R-:W-:Y:S02]  /*2910*/  LEA.HI R17, P5, R25.reuse, R12, RZ, 0x3 ;  /* 0x0000000c19117211 */ /* 0x040fe400078b18ff */
[----:B------:R-:W-:Y:S02]  /*2920*/  LOP3.LUT R25, R25, 0x1fffffff, RZ, 0xc0, !PT ;  /* 0x1fffffff19197812 */ /* 0x000fe400078ec0ff */
[----:B------:R-:W-:Y:S02]  /*2930*/  ISETP.NE.AND.EX P2, PT, R11, RZ, PT, P2 ;  /* 0x000000ff0b00720c */ /* 0x000fe40003f45320 */
[----:B------:R-:W-:Y:S01]  /*2940*/  IADD3 R35, P4, PT, R26, -R35, RZ ;  /* 0x800000231a237210 */ /* 0x000fe20007f9e0ff */
[----:B------:R-:W-:Y:S01]  /*2950*/  IMAD.X R25, RZ, RZ, R25, P5 ;  /* 0x000000ffff197224 */ /* 0x000fe200028e0619 */
[----:B------:R-:W-:Y:S02]  /*2960*/  SEL R26, R29, R10, !P1 ;  /* 0x0000000a1d1a7207 */ /* 0x000fe40004800000 */
[----:B------:R-:W-:-:S02]  /*2970*/  IADD3.X R29, PT, PT, R24, 0x1fffffff, RZ, P3, !PT ;  /* 0x1fffffff181d7810 */ /* 0x000fc40001ffe4ff */
[----:B------:R-:W-:Y:S02]  /*2980*/  ISETP.GT.U32.AND P1, PT, R17, -0x2, PT ;  /* 0xfffffffe1100780c */ /* 0x000fe40003f24070 */
[----:B------:R-:W-:Y:S02]  /*2990*/  IADD3 R16, P3, PT, R31, -R22, RZ ;  /* 0x800000161f107210 */ /* 0x000fe40007f7e0ff */
[----:B------:R-:W-:Y:S02]  /*29a0*/  IADD3 R12, P5, PT, R17, 0x1, RZ ;  /* 0x00000001110c7810 */ /* 0x000fe40007fbe0ff */
[----:B------:R-:W-:Y:S01]  /*29b0*/  ISETP.GT.U32.AND.EX P1, PT, R25, 0x1fffffff, PT, P1 ;  /* 0x1fffffff1900780c */ /* 0x000fe20003f24110 */
[----:B------:R-:W-:Y:S01]  /*29c0*/  IMAD.X R23, R26, 0x1, ~R23, P3 ;  /* 0x000000011a177824 */ /* 0x000fe200018e0e17 */
[----:B------:R-:W-:Y:S02]  /*29d0*/  SEL R24, R29, R24, !P0 ;  /* 0x000000181d187207 */ /* 0x000fe40004000000 */
[----:B------:R-:W-:-:S02]  /*29e0*/  IADD3.X R10, PT, PT, R25, -0x20000000, RZ, P5, !PT ;  /* 0xe0000000190a7810 */ /* 0x000fc40002ffe4ff */
[----:B------:R-:W-:Y:S01]  /*29f0*/  SEL R12, R12, R17, P1 ;  /* 0x000000110c0c7207 */ /* 0x000fe20000800000 */
[----:B------:R-:W-:Y:S01]  /*2a00*/  IMAD.X R27, R24, 0x1, ~R27, P4 ;  /* 0x00000001181b7824 */ /* 0x000fe200020e0e1b */
[----:B------:R-:W-:Y:S01]  /*2a10*/  SEL R10, R10, R25, P1 ;  /* 0x000000190a0a7207 */ /* 0x000fe20000800000 */
[----:B------:R-:W-:Y:S01]  /*2a20*/  IMAD.MOV.U32 R17, RZ, RZ, R23 ;  /* 0x000000ffff117224 */ /* 0x000fe200078e0017 */
[----:B------:R-:W-:Y:S06]  /*2a30*/  @P2 BRA `(.L_x_15) ;  /* 0xfffffff400402947 */ /* 0x000fec000383ffff */
.L_x_14:
[----:B------:R-:W-:Y:S05]  /*2a40*/  BSYNC.RECONVERGENT B2 ;  /* 0x0000000000027941 */ /* 0x000fea0003800200 */
.L_x_13:
[----:B------:R-:W-:Y:S01]  /*2a50*/  IMAD.WIDE.U32 R10, R19, 0x18, RZ ;  /* 0x00000018130a7825 */ /* 0x000fe200078e00ff */
[----:B------:R-:W-:-:S03]  /*2a60*/  UMOV UR4, URZ ;  /* 0x000000ff00047c82 */ /* 0x000fc60008000000 */
[----:B------:R-:W-:-:S04]  /*2a70*/  IMAD.WIDE.U32 R12, R3, 0x4a, RZ ;  /* 0x0000004a030c7825 */ /* 0x000fc800078e00ff */
[----:B------:R-:W-:Y:S02]  /*2a80*/  VIADD R11, R11, UR4 ;  /* 0x000000040b0b7c36 */ /* 0x000fe40008000000 */
[----:B------:R-:W-:Y:S02]  /*2a90*/  VIADD R13, R13, UR4 ;  /* 0x000000040d0d7c36 */ /* 0x000fe40008000000 */
[----:B------:R-:W-:Y:S01]  /*2aa0*/  IMAD R23, R19, 0x18, RZ ;  /* 0x0000001813177824 */ /* 0x000fe200078e02ff */
[--C-:B------:R-:W-:Y:S01]  /*2ab0*/  SHF.R.U64 R10, R10, 0x1d, R11.reuse ;  /* 0x0000001d0a0a7819 */ /* 0x100fe2000000120b */
[----:B------:R-:W-:Y:S01]  /*2ac0*/  IMAD R3, R3, 0x4a, RZ ;  /* 0x0000004a03037824 */ /* 0x000fe200078e02ff */
[----:B------:R-:W-:Y:S02]  /*2ad0*/  SHF.R.U32.HI R11, RZ, 0x1d, R11 ;  /* 0x0000001dff0b7819 */ /* 0x000fe4000001160b */
[--C-:B------:R-:W-:Y:S02]  /*2ae0*/  SHF.R.U64 R12, R12, 0x1d, R13.reuse ;  /* 0x0000001d0c0c7819 */ /* 0x100fe4000000120d */
[----:B------:R-:W-:Y:S01]  /*2af0*/  SHF.R.U32.HI R13, RZ, 0x1d, R13 ;  /* 0x0000001dff0d7819 */ /* 0x000fe2000001160d */
[----:B------:R-:W-:Y:S01]  /*2b00*/  IMAD.WIDE.U32 R10, R18, 0x18, R10 ;  /* 0x00000018120a7825 */ /* 0x000fe200078e000a */
[----:B------:R-:W-:-:S03]  /*2b10*/  LOP3.LUT R23, R23, 0x1ffffff8, RZ, 0xc0, !PT ;  /* 0x1ffffff817177812 */ /* 0x000fc600078ec0ff */
[----:B------:R-:W-:Y:S01]  /*2b20*/  IMAD.WIDE.U32 R12, R9, 0x4a, R12 ;  /* 0x0000004a090c7825 */ /* 0x000fe200078e000c */
[----:B------:R-:W-:Y:S02]  /*2b30*/  IADD3 R10, P0, PT, RZ, R10, RZ ;  /* 0x0000000aff0a7210 */ /* 0x000fe40007f1e0ff */
[----:B------:R-:W-:Y:S02]  /*2b40*/  LOP3.LUT R9, R3, 0x1ffffffe, RZ, 0xc0, !PT ;  /* 0x1ffffffe03097812 */ /* 0x000fe400078ec0ff */
[----:B------:R-:W-:Y:S02]  /*2b50*/  IADD3 R3, P1, PT, RZ, R12, RZ ;  /* 0x0000000cff037210 */ /* 0x000fe40007f3e0ff */
[----:B------:R-:W-:Y:S02]  /*2b60*/  IADD3.X R23, PT, PT, R23, UR4, R11, P0, !PT ;  /* 0x0000000417177c10 */ /* 0x000fe400087fe40b */
[----:B------:R-:W-:Y:S02]  /*2b70*/  IADD3.X R12, PT, PT, R9, UR4, R13, P1, !PT ;  /* 0x00000004090c7c10 */ /* 0x000fe40008ffe40d */
[----:B------:R-:W-:-:S02]  /*2b80*/  LEA.HI R11, P0, R23, R10, RZ, 0x3 ;  /* 0x0000000a170b7211 */ /* 0x000fc400078118ff */
        /* <DEDUP_REMOVED lines=15> */
[----:B------:R-:W-:Y:S01]  /*2c80*/  SEL R22, R22, R9, P1 ;  /* 0x0000000916167207 */ /* 0x000fe20000800000 */
[----:B------:R-:W-:Y:S01]  /*2c90*/  IMAD.MOV.U32 R9, RZ, RZ, R18 ;  /* 0x000000ffff097224 */ /* 0x000fe200078e0012 */
[----:B------:R-:W-:Y:S02]  /*2ca0*/  SEL R11, R11, R24, P0 ;  /* 0x000000180b0b7207 */ /* 0x000fe40000000000 */
[----:B------:R-:W-:Y:S02]  /*2cb0*/  ISETP.NE.U32.AND P1, PT, R7, RZ, PT ;  /* 0x000000ff0700720c */ /* 0x000fe40003f25070 */
[----:B------:R-:W-:Y:S02]  /*2cc0*/  ISETP.GE.U32.AND P0, PT, R10, R12, PT ;  /* 0x0000000c0a00720c */ /* 0x000fe40003f06070 */
[----:B------:R-:W-:-:S02]  /*2cd0*/  ISETP.NE.AND.EX P1, PT, R8, RZ, PT, P1 ;  /* 0x000000ff0800720c */ /* 0x000fc40003f25310 */
[----:B------:R-:W-:Y:S02]  /*2ce0*/  IADD3 R3, P2, PT, R10, -0x1, RZ ;  /* 0xffffffff0a037810 */ /* 0x000fe40007f5e0ff */
[----:B------:R-:W-:-:S04]  /*2cf0*/  ISETP.GE.U32.AND.EX P0, PT, R11, R22, PT, P0 ;  /* 0x000000160b00720c */ /* 0x000fc80003f06100 */
[----:B------:R-:W-:Y:S02]  /*2d00*/  SEL R3, R3, R10, !P0 ;  /* 0x0000000a03037207 */ /* 0x000fe40004000000 */
[----:B------:R-:W-:Y:S02]  /*2d10*/  IADD3.X R10, PT, PT, R11, 0x1fffffff, RZ, P2, !PT ;  /* 0x1fffffff0b0a7810 */ /* 0x000fe400017fe4ff */
[----:B------:R-:W-:Y:S02]  /*2d20*/  IADD3 R18, P2, PT, R3, -R12, RZ ;  /* 0x8000000c03127210 */ /* 0x000fe40007f5e0ff */
[----:B------:R-:W-:Y:S01]  /*2d30*/  SEL R3, R10, R11, !P0 ;  /* 0x0000000b0a037207 */ /* 0x000fe20004000000 */
[----:B------:R-:W-:-:S04]  /*2d40*/  IMAD.MOV.U32 R10, RZ, RZ, R19 ;  /* 0x000000ffff0a7224 */ /* 0x000fc800078e0013 */
[----:B------:R-:W-:Y:S01]  /*2d50*/  IMAD.X R19, R3, 0x1, ~R22, P2 ;  /* 0x0000000103137824 */ /* 0x000fe200010e0e16 */
[----:B------:R-:W-:Y:S06]  /*2d60*/  @!P1 BRA `(.L_x_12) ;  /* 0x0000000800d49947 */ /* 0x000fec0003800000 */
[----:B------:R-:W-:Y:S02]  /*2d70*/  IMAD.MOV.U32 R34, RZ, RZ, 0x18 ;  /* 0x00000018ff227424 */ /* 0x000fe400078e00ff */
[----:B------:R-:W-:Y:S02]  /*2d80*/  IMAD.MOV.U32 R27, RZ, RZ, RZ ;  /* 0x000000ffff1b7224 */ /* 0x000fe400078e00ff */
[----:B------:R-:W-:Y:S02]  /*2d90*/  IMAD.MOV.U32 R22, RZ, RZ, 0x4a ;  /* 0x0000004aff167424 */ /* 0x000fe400078e00ff */
[----:B------:R-:W-:Y:S02]  /*2da0*/  IMAD.MOV.U32 R11, RZ, RZ, RZ ;  /* 0x000000ffff0b7224 */ /* 0x000fe400078e00ff */
[----:B------:R-:W-:Y:S02]  /*2db0*/  IMAD.MOV.U32 R12, RZ, RZ, RZ ;  /* 0x000000ffff0c7224 */ /* 0x000fe400078e00ff */
[----:B------:R-:W-:-:S07]  /*2dc0*/  IMAD.MOV.U32 R3, RZ, RZ, RZ ;  /* 0x000000ffff037224 */ /* 0x000fce00078e00ff */
.L_x_16:
[-C--:B------:R-:W-:Y:S01]  /*2dd0*/  IMAD.WIDE.U32 R24, R19, R34.reuse, RZ ;  /* 0x0000002213187225 */ /* 0x080fe200078e00ff */
[----:B------:R-:W-:Y:S01]  /*2de0*/  UMOV UR4, URZ ;  /* 0x000000ff00047c82 */ /* 0x000fe20008000000 */
[----:B------:R-:W-:Y:S01]  /*2df0*/  UMOV UR5, URZ ;  /* 0x000000ff00057c82 */ /* 0x000fe20008000000 */
[----:B------:R-:W-:Y:S01]  /*2e00*/  UMOV UR6, URZ ;  /* 0x000000ff00067c82 */ /* 0x000fe20008000000 */
[----:B------:R-:W-:-:S04]  /*2e10*/  IMAD.WIDE.U32 R28, R18, R34, RZ ;  /* 0x00000022121c7225 */ /* 0x000fc800078e00ff */
[----:B------:R-:W-:Y:S02]  /*2e20*/  VIADD R25, R25, UR4 ;  /* 0x0000000419197c36 */ /* 0x000fe40008000000 */
[----:B------:R-:W-:Y:S02]  /*2e30*/  VIADD R23, R29, UR4 ;  /* 0x000000041d177c36 */ /* 0x000fe40008000000 */
[----:B------:R-:W-:-:S03]  /*2e40*/  IMAD.WIDE.U32 R24, R18, R27, R24 ;  /* 0x0000001b12187225 */ /* 0x000fc600078e0018 */
[----:B------:R-:W-:Y:S01]  /*2e50*/  LEA.HI R18, P0, R23, R28, RZ, 0x3 ;  /* 0x0000001c17127211 */ /* 0x000fe200078118ff */
[----:B------:R-:W-:Y:S01]  /*2e60*/  VIADD R13, R25, UR4 ;  /* 0x00000004190d7c36 */ /* 0x000fe20008000000 */
[----:B------:R-:W-:Y:S01]  /*2e70*/  LOP3.LUT R23, R23, 0x1fffffff, RZ, 0xc0, !PT ;  /* 0x1fffffff17177812 */ /* 0x000fe200078ec0ff */
[C---:B------:R-:W-:Y:S01]  /*2e80*/  IMAD.SHL.U32 R32, R27.reuse, 0x8, RZ ;  /* 0x000000081b207824 */ /* 0x040fe200078e00ff */
[----:B------:R-:W-:Y:S02]  /*2e90*/  SHF.L.U64.HI R28, R27, 0x3, RZ ;  /* 0x000000031b1c7819 */ /* 0x000fe400000102ff */
[----:B0-----:R-:W-:Y:S01]  /*2ea0*/  SHF.R.U64 R30, R24, 0x1d, R13 ;  /* 0x0000001d181e7819 */ /* 0x001fe2000000120d */
[----:B------:R-:W-:Y:S01]  /*2eb0*/  IMAD.X R23, RZ, RZ, R23, P0 ;  /* 0x000000ffff177224 */ /* 0x000fe200000e0617 */
[----:B------:R-:W-:Y:S01]  /*2ec0*/  ISETP.GT.U32.AND P0, PT, R18, -0x2, PT ;  /* 0xfffffffe1200780c */ /* 0x000fe20003f04070 */
[----:B------:R-:W-:Y:S01]  /*2ed0*/  IMAD R25, R28, R19, RZ ;  /* 0x000000131c197224 */ /* 0x000fe200078e02ff */
[----:B------:R-:W-:-:S02]  /*2ee0*/  SHF.R.U32.HI R31, RZ, 0x1d, R13 ;  /* 0x0000001dff1f7819 */ /* 0x000fc4000001160d */
[----:B------:R-:W-:Y:S02]  /*2ef0*/  IADD3 R13, P1, PT, R18, 0x1, RZ ;  /* 0x00000001120d7810 */ /* 0x000fe40007f3e0ff */
[----:B------:R-:W-:Y:S01]  /*2f00*/  ISETP.GT.U32.AND.EX P0, PT, R23, 0x1fffffff, PT, P0 ;  /* 0x1fffffff1700780c */ /* 0x000fe20003f04100 */
[----:B------:R-:W-:Y:S01]  /*2f10*/  IMAD.WIDE.U32 R30, R19, R32, R30 ;  /* 0x00000020131e7225 */ /* 0x000fe200078e001e */
[----:B------:R-:W-:Y:S02]  /*2f20*/  LOP3.LUT R29, R24, 0x1fffffff, RZ, 0xc0, !PT ;  /* 0x1fffffff181d7812 */ /* 0x000fe400078ec0ff */
[----:B------:R-:W-:Y:S01]  /*2f30*/  SEL R13, R13, R18, P0 ;  /* 0x000000120d0d7207 */ /* 0x000fe20000000000 */
[----:B------:R-:W-:-:S03]  /*2f40*/  IMAD.WIDE.U32 R18, R22, R10, RZ ;  /* 0x0000000a16127225 */ /* 0x000fc600078e00ff */
[----:B------:R-:W-:Y:S01]  /*2f50*/  IADD3 R13, P2, P3, R13, R30, RZ ;  /* 0x0000001e0d0d7210 */ /* 0x000fe20007b5e0ff */
[----:B------:R-:W-:Y:S01]  /*2f60*/  IMAD.IADD R26, R31, 0x1, R25 ;  /* 0x000000011f1a7824 */ /* 0x000fe200078e0219 */
[----:B------:R-:W-:Y:S01]  /*2f70*/  IADD3.X R30, PT, PT, R23, -0x20000000, RZ, P1, !PT ;  /* 0xe0000000171e7810 */ /* 0x000fe20000ffe4ff */
[----:B------:R-:W-:Y:S02]  /*2f80*/  VIADD R19, R19, UR4 ;  /* 0x0000000413137c36 */ /* 0x000fe40008000000 */
[----:B------:R-:W-:Y:S01]  /*2f90*/  IMAD.WIDE.U32 R24, R22, R9, RZ ;  /* 0x0000000916187225 */ /* 0x000fe200078e00ff */
[----:B------:R-:W-:-:S03]  /*2fa0*/  SEL R23, R30, R23, P0 ;  /* 0x000000171e177207 */ /* 0x000fc60000000000 */
[----:B------:R-:W-:Y:S01]  /*2fb0*/  IMAD.WIDE.U32 R18, R11, R9, R18 ;  /* 0x000000090b127225 */ /* 0x000fe200078e0012 */
[----:B------:R-:W-:-:S03]  /*2fc0*/  IADD3.X R26, PT, PT, R23, R26, R29, P2, P3 ;  /* 0x0000001a171a7210 */ /* 0x000fc600017e641d */
        /* <DEDUP_REMOVED lines=16> */
[----:B------:R-:W-:Y:S02]  /*30d0*/  LEA.HI R35, P1, R25, R24, RZ, 0x3 ;  /* 0x0000001819237211 */ /* 0x000fe400078318ff */
[----:B------:R-:W-:Y:S02]  /*30e0*/  ISETP.GT.U32.AND.EX P0, PT, R18, 0x1fffffff, PT, P0 ;  /* 0x1fffffff1200780c */ /* 0x000fe40003f04100 */
[----:B------:R-:W-:Y:S02]  /*30f0*/  IADD3 R24, P2, PT, R31, 0x1, RZ ;  /* 0x000000011f187810 */ /* 0x000fe40007f5e0ff */
[----:B------:R-:W-:-:S02]  /*3100*/  LOP3.LUT R33, R25, 0x1fffffff, RZ, 0xc0, !PT ;  /* 0x1fffffff19217812 */ /* 0x000fc400078ec0ff */
[----:B------:R-:W-:Y:S02]  /*3110*/  SEL R24, R24, R31, P0 ;  /* 0x0000001f18187207 */ /* 0x000fe40000000000 */
[----:B------:R-:W-:Y:S01]  /*3120*/  IADD3.X R31, PT, PT, R18, -0x20000000, RZ, P2, !PT ;  /* 0xe0000000121f7810 */ /* 0x000fe200017fe4ff */
[----:B------:R-:W-:Y:S01]  /*3130*/  IMAD.X R33, RZ, RZ, R33, P1 ;  /* 0x000000ffff217224 */ /* 0x000fe200008e0621 */
[----:B------:R-:W-:Y:S02]  /*3140*/  ISETP.GT.U32.AND P1, PT, R35, -0x2, PT ;  /* 0xfffffffe2300780c */ /* 0x000fe40003f24070 */
[----:B------:R-:W-:Y:S02]  /*3150*/  IADD3 R29, P3, P4, R24, R19, RZ ;  /* 0x00000013181d7210 */ /* 0x000fe40007c7e0ff */
[----:B------:R-:W-:Y:S01]  /*3160*/  SEL R31, R31, R18, P0 ;  /* 0x000000121f1f7207 */ /* 0x000fe20000000000 */
[----:B------:R-:W-:Y:S01]  /*3170*/  IMAD.WIDE.U32 R18, R27, R34, RZ ;  /* 0x000000221b127225 */ /* 0x000fe200078e00ff */
[----:B------:R-:W-:-:S02]  /*3180*/  ISETP.GT.U32.AND.EX P1, PT, R33, 0x1fffffff, PT, P1 ;  /* 0x1fffffff2100780c */ /* 0x000fc40003f24110 */
[----:B------:R-:W-:Y:S01]  /*3190*/  IADD3 R24, P5, PT, R35, 0x1, RZ ;  /* 0x0000000123187810 */ /* 0x000fe20007fbe0ff */
[----:B------:R-:W-:Y:S01]  /*31a0*/  VIADD R25, R19, UR6 ;  /* 0x0000000613197c36 */ /* 0x000fe20008000000 */
[----:B------:R-:W-:Y:S01]  /*31b0*/  IADD3.X R30, PT, PT, R31, R23, R30, P3, P4 ;  /* 0x000000171f1e7210 */ /* 0x000fe20001fe841e */
[----:B------:R-:W-:Y:S01]  /*31c0*/  IMAD.SHL.U32 R34, R22, 0x2, RZ ;  /* 0x0000000216227824 */ /* 0x000fe200078e00ff */
[----:B------:R-:W-:Y:S02]  /*31d0*/  SEL R35, R24, R35, P1 ;  /* 0x0000002318237207 */ /* 0x000fe40000800000 */
[----:B------:R-:W-:Y:S02]  /*31e0*/  IADD3.X R24, PT, PT, R33, -0x20000000, RZ, P5, !PT ;  /* 0xe000000021187810 */ /* 0x000fe40002ffe4ff */
[----:B------:R-:W-:Y:S02]  /*31f0*/  SHF.R.U32.HI R19, RZ, 0x1c, R25 ;  /* 0x0000001cff137819 */ /* 0x000fe40000011619 */
[----:B------:R-:W-:-:S02]  /*3200*/  SEL R33, R24, R33, P1 ;  /* 0x0000002118217207 */ /* 0x000fc40000800000 */
[----:B------:R-:W-:Y:S02]  /*3210*/  SHF.R.U64 R24, R18, 0x1c, R25 ;  /* 0x0000001c12187819 */ /* 0x000fe40000001219 */
[----:B------:R-:W-:Y:S02]  /*3220*/  LOP3.LUT R25, R19, 0x7, RZ, 0xc0, !PT ;  /* 0x0000000713197812 */ /* 0x000fe400078ec0ff */
[----:B------:R-:W-:Y:S02]  /*3230*/  SHF.R.U32.HI R23, RZ, 0x1c, R11 ;  /* 0x0000001cff177819 */ /* 0x000fe4000001160b */
[----:B------:R-:W-:Y:S01]  /*3240*/  LOP3.LUT R34, R34, 0xfffffffe, RZ, 0xc0, !PT ;  /* 0xfffffffe22227812 */ /* 0x000fe200078ec0ff */
[----:B------:R-:W-:-:S04]  /*3250*/  IMAD.WIDE.U32 R24, R27, R32, R24 ;  /* 0x000000201b187225 */ /* 0x000fc800078e0018 */
[----:B------:R-:W-:Y:S02]  /*3260*/  IMAD R27, R28, R27, RZ ;  /* 0x0000001b1c1b7224 */ /* 0x000fe400078e02ff */
[----:B------:R-:W-:Y:S02]  /*3270*/  IMAD.SHL.U32 R32, R18, 0x2, RZ ;  /* 0x0000000212207824 */ /* 0x000fe400078e00ff */
[----:B------:R-:W-:-:S04]  /*3280*/  IMAD.WIDE.U32 R18, R11, R22, RZ ;  /* 0x000000160b127225 */ /* 0x000fc800078e00ff */
[----:B------:R-:W-:Y:S01]  /*3290*/  IMAD.IADD R28, R25, 0x1, R27 ;  /* 0x00000001191c7824 */ /* 0x000fe200078e021b */
[----:B------:R-:W-:Y:S01]  /*32a0*/  IADD3 R27, P0, P1, R35, R24, RZ ;  /* 0x00000018231b7210 */ /* 0x000fe2000791e0ff */
[----:B------:R-:W-:Y:S01]  /*32b0*/  VIADD R25, R19, UR5 ;  /* 0x0000000513197c36 */ /* 0x000fe20008000000 */
[----:B------:R-:W-:-:S04]  /*32c0*/  LOP3.LUT R24, R32, 0x1ffffffe, RZ, 0xc0, !PT ;  /* 0x1ffffffe20187812 */ /* 0x000fc800078ec0ff */
        /* <DEDUP_REMOVED lines=15> */
[----:B------:R-:W-:Y:S02]  /*33c0*/  LOP3.LUT R25, R22, 0x1, RZ, 0xc0, !PT ;  /* 0x0000000116197812 */ /* 0x000fe400078ec0ff */
[----:B------:R-:W-:Y:S02]  /*33d0*/  LOP3.LUT R24, R24, 0xfffffffd, RZ, 0xc0, !PT ;  /* 0xfffffffd18187812 */ /* 0x000fe400078ec0ff */
[----:B------:R-:W-:Y:S02]  /*33e0*/  IADD3.X R25, PT, PT, R36, R25, RZ, P0, P1 ;  /* 0x0000001924197210 */ /* 0x000fe400007e24ff */
[----:B------:R-:W-:Y:S02]  /*33f0*/  LEA.HI R23, P0, R11, R24, RZ, 0x3 ;  /* 0x000000180b177211 */ /* 0x000fe400078118ff */
[C---:B------:R-:W-:Y:S02]  /*3400*/  LEA.HI R34, P1, R25.reuse, R34, RZ, 0x3 ;  /* 0x0000002219227211 */ /* 0x040fe400078318ff */
[----:B------:R-:W-:-:S02]  /*3410*/  LOP3.LUT R25, R25, 0x1fffffff, RZ, 0xc0, !PT ;  /* 0x1fffffff19197812 */ /* 0x000fc400078ec0ff */
[----:B------:R-:W-:Y:S02]  /*3420*/  LOP3.LUT R11, R11, 0x1fffffff, RZ, 0xc0, !PT ;  /* 0x1fffffff0b0b7812 */ /* 0x000fe400078ec0ff */
[----:B------:R-:W-:Y:S01]  /*3430*/  ISETP.GT.U32.AND P2, PT, R34, -0x2, PT ;  /* 0xfffffffe2200780c */ /* 0x000fe20003f44070 */
[----:B------:R-:W-:Y:S01]  /*3440*/  IMAD.X R25, RZ, RZ, R25, P1 ;  /* 0x000000ffff197224 */ /* 0x000fe200008e0619 */
[----:B------:R-:W-:Y:S01]  /*3450*/  LEA.HI R24, P1, R28, R27, RZ, 0x3 ;  /* 0x0000001b1c187211 */ /* 0x000fe200078318ff */
[----:B------:R-:W-:Y:S01]  /*3460*/  IMAD.X R11, RZ, RZ, R11, P0 ;  /* 0x000000ffff0b7224 */ /* 0x000fe200000e060b */
[----:B------:R-:W-:Y:S02]  /*3470*/  IADD3 R27, P3, PT, R34, 0x1, RZ ;  /* 0x00000001221b7810 */ /* 0x000fe40007f7e0ff */
[----:B------:R-:W-:Y:S02]  /*3480*/  ISETP.GT.U32.AND P0, PT, R23, -0x2, PT ;  /* 0xfffffffe1700780c */ /* 0x000fe40003f04070 */
[----:B------:R-:W-:-:S02]  /*3490*/  LOP3.LUT R22, R28, 0x1fffffff, RZ, 0xc0, !PT ;  /* 0x1fffffff1c167812 */ /* 0x000fc400078ec0ff */
[C---:B------:R-:W-:Y:S02]  /*34a0*/  ISETP.GT.U32.AND.EX P2, PT, R25.reuse, 0x1fffffff, PT, P2 ;  /* 0x1fffffff1900780c */ /* 0x040fe40003f44120 */
[----:B------:R-:W-:Y:S01]  /*34b0*/  IADD3.X R36, PT, PT, R25, -0x20000000, RZ, P3, !PT ;  /* 0xe000000019247810 */ /* 0x000fe20001ffe4ff */
[----:B------:R-:W-:Y:S01]  /*34c0*/  IMAD.X R22, RZ, RZ, R22, P1 ;  /* 0x000000ffff167224 */ /* 0x000fe200008e0616 */
[----:B------:R-:W-:Y:S02]  /*34d0*/  ISETP.GT.U32.AND.EX P0, PT, R11, 0x1fffffff, PT, P0 ;  /* 0x1fffffff0b00780c */ /* 0x000fe40003f04100 */
[----:B------:R-:W-:Y:S02]  /*34e0*/  IADD3 R28, P5, PT, R23, 0x1, RZ ;  /* 0x00000001171c7810 */ /* 0x000fe40007fbe0ff */
[----:B------:R-:W-:Y:S02]  /*34f0*/  SEL R34, R27, R34, P2 ;  /* 0x000000221b227207 */ /* 0x000fe40001000000 */
[----:B------:R-:W-:-:S02]  /*3500*/  SEL R27, R36, R25, P2 ;  /* 0x00000019241b7207 */ /* 0x000fc40001000000 */
[----:B------:R-:W-:Y:S02]  /*3510*/  ISETP.GT.U32.AND P1, PT, R24, -0x2, PT ;  /* 0xfffffffe1800780c */ /* 0x000fe40003f24070 */
[----:B------:R-:W-:Y:S02]  /*3520*/  LEA.HI R31, P2, R30, R29, RZ, 0x3 ;  /* 0x0000001d1e1f7211 */ /* 0x000fe400078518ff */
[----:B------:R-:W-:Y:S02]  /*3530*/  SEL R28, R28, R23, P0 ;  /* 0x000000171c1c7207 */ /* 0x000fe40000000000 */
[----:B------:R-:W-:Y:S02]  /*3540*/  LOP3.LUT R30, R30, 0x1fffffff, RZ, 0xc0, !PT ;  /* 0x1fffffff1e1e7812 */ /* 0x000fe400078ec0ff */
[----:B------:R-:W-:Y:S02]  /*3550*/  IADD3 R23, P4, PT, R24, 0x1, RZ ;  /* 0x0000000118177810 */ /* 0x000fe40007f9e0ff */
[----:B------:R-:W-:Y:S01]  /*3560*/  ISETP.GT.U32.AND.EX P1, PT, R22, 0x1fffffff, PT, P1 ;  /* 0x1fffffff1600780c */ /* 0x000fe20003f24110 */
[----:B------:R-:W-:Y:S01]  /*3570*/  IMAD.X R30, RZ, RZ, R30, P2 ;  /* 0x000000ffff1e7224 */ /* 0x000fe200010e061e */
[----:B------:R-:W-:-:S02]  /*3580*/  LEA.HI R29, P3, R26, R13, RZ, 0x3 ;  /* 0x0000000d1a1d7211 */ /* 0x000fc400078718ff */
[----:B------:R-:W-:Y:S02]  /*3590*/  IADD3.X R13, PT, PT, R22, -0x20000000, RZ, P4, !PT ;  /* 0xe0000000160d7810 */ /* 0x000fe400027fe4ff */
[----:B------:R-:W-:Y:S02]  /*35a0*/  ISETP.GT.U32.AND P2, PT, R31, -0x2, PT ;  /* 0xfffffffe1f00780c */ /* 0x000fe40003f44070 */
[----:B------:R-:W-:Y:S02]  /*35b0*/  SEL R23, R23, R24, P1 ;  /* 0x0000001817177207 */ /* 0x000fe40000800000 */
[----:B------:R-:W-:Y:S02]  /*35c0*/  LOP3.LUT R24, R26, 0x1fffffff, RZ, 0xc0, !PT ;  /* 0x1fffffff1a187812 */ /* 0x000fe400078ec0ff */
[----:B------:R-:W-:Y:S02]  /*35d0*/  SEL R22, R13, R22, P1 ;  /* 0x000000160d167207 */ /* 0x000fe40000800000 */
[----:B------:R-:W-:Y:S01]  /*35e0*/  IADD3 R26, P6, PT, R31, 0x1, RZ ;  /* 0x000000011f1a7810 */ /* 0x000fe20007fde0ff */
[----:B------:R-:W-:Y:S01]  /*35f0*/  IMAD.X R24, RZ, RZ, R24, P3 ;  /* 0x000000ffff187224 */ /* 0x000fe200018e0618 */
[----:B------:R-:W-:-:S02]  /*3600*/  ISETP.GT.U32.AND.EX P1, PT, R30, 0x1fffffff, PT, P2 ;  /* 0x1fffffff1e00780c */ /* 0x000fc40003f24120 */
[----:B------:R-:W-:Y:S02]  /*3610*/  ISETP.GT.U32.AND P2, PT, R29, -0x2, PT ;  /* 0xfffffffe1d00780c */ /* 0x000fe40003f44070 */
[----:B------:R-:W-:Y:S02]  /*3620*/  SEL R13, R26, R31, P1 ;  /* 0x0000001f1a0d7207 */ /* 0x000fe40000800000 */
[----:B------:R-:W-:Y:S02]  /*3630*/  IADD3.X R26, PT, PT, R11, -0x20000000, RZ, P5, !PT ;  /* 0xe00000000b1a7810 */ /* 0x000fe40002ffe4ff */
[----:B------:R-:W-:Y:S02]  /*3640*/  IADD3 R25, P3, P4, R28, R19, RZ ;  /* 0x000000131c197210 */ /* 0x000fe40007c7e0ff */
[----:B------:R-:W-:Y:S02]  /*3650*/  ISETP.GT.U32.AND.EX P2, PT, R24, 0x1fffffff, PT, P2 ;  /* 0x1fffffff1800780c */ /* 0x000fe40003f44120 */
[----:B------:R-:W-:-:S02]  /*3660*/  IADD3 R28, P5, PT, R29, 0x1, RZ ;  /* 0x000000011d1c7810 */ /* 0x000fc40007fbe0ff */
[----:B------:R-:W-:Y:S02]  /*3670*/  SEL R11, R26, R11, P0 ;  /* 0x0000000b1a0b7207 */ /* 0x000fe40000000000 */
[C---:B------:R-:W-:Y:S02]  /*3680*/  ISETP.GE.U32.AND P0, PT, R23.reuse, R34, PT ;  /* 0x000000221700720c */ /* 0x040fe40003f06070 */
[----:B------:R-:W-:Y:S02]  /*3690*/  SEL R26, R28, R29, P2 ;  /* 0x0000001d1c1a7207 */ /* 0x000fe40001000000 */
[----:B------:R-:W-:Y:S02]  /*36a0*/  IADD3.X R29, PT, PT, R24, -0x20000000, RZ, P5, !PT ;  /* 0xe0000000181d7810 */ /* 0x000fe40002ffe4ff */
[----:B------:R-:W-:Y:S02]  /*36b0*/  IADD3 R28, P5, PT, R23, -0x1, RZ ;  /* 0xffffffff171c7810 */ /* 0x000fe40007fbe0ff */
[----:B------:R-:W-:-:S02]  /*36c0*/  ISETP.GE.U32.AND.EX P0, PT, R22, R27, PT, P0 ;  /* 0x0000001b1600720c */ /* 0x000fc40003f06100 */
[----:B------:R-:W-:Y:S02]  /*36d0*/  IADD3.X R32, PT, PT, R11, R32, R18, P3, P4 ;  /* 0x000000200b207210 */ /* 0x000fe40001fe8412 */
[----:B------:R-:W-:Y:S02]  /*36e0*/  SEL R24, R29, R24, P2 ;  /* 0x000000181d187207 */ /* 0x000fe40001000000 */
[----:B------:R-:W-:Y:S02]  /*36f0*/  SEL R23, R28, R23, !P0 ;  /* 0x000000171c177207 */ /* 0x000fe40004000000 */
[----:B------:R-:W-:Y:S02]  /*3700*/  IADD3 R12, P2, PT, R12, 0x1, RZ ;  /* 0x000000010c0c7810 */ /* 0x000fe40007f5e0ff */
[C---:B------:R-:W-:Y:S02]  /*3710*/  LEA.HI R25, P3, R32.reuse, R25, RZ, 0x3 ;  /* 0x0000001920197211 */ /* 0x040fe400078718ff */
[----:B------:R-:W-:Y:S01]  /*3720*/  LOP3.LUT R28, R32, 0x1fffffff, RZ, 0xc0, !PT ;  /* 0x1fffffff201c7812 */ /* 0x000fe200078ec0ff */
[----:B------:R-:W-:Y:S01]  /*3730*/  IMAD.X R3, RZ, RZ, R3, P2 ;  /* 0x000000ffff037224 */ /* 0x000fe200010e0603 */
[----:B------:R-:W-:-:S02]  /*3740*/  IADD3.X R19, PT, PT, R30, -0x20000000, RZ, P6, !PT ;  /* 0xe00000001e137810 */ /* 0x000fc400037fe4ff */
[----:B------:R-:W-:Y:S01]  /*3750*/  IADD3 R11, P6, PT, R26, -0x1, RZ ;  /* 0xffffffff1a0b7810 */ /* 0x000fe20007fde0ff */
[----:B------:R-:W-:Y:S01]  /*3760*/  IMAD.X R28, RZ, RZ, R28, P3 ;  /* 0x000000ffff1c7224 */ /* 0x000fe200018e061c */
[----:B------:R-:W-:Y:S02]  /*3770*/  ISETP.NE.U32.AND P3, PT, R12, R7, PT ;  /* 0x000000070c00720c */ /* 0x000fe40003f65070 */
[----:B------:R-:W-:Y:S02]  /*3780*/  SEL R19, R19, R30, P1 ;  /* 0x0000001e13137207 */ /* 0x000fe40000800000 */
[----:B------:R-:W-:Y:S02]  /*3790*/  ISETP.GE.U32.AND P1, PT, R26, R13, PT ;  /* 0x0000000d1a00720c */ /* 0x000fe40003f26070 */
[----:B------:R-:W-:Y:S02]  /*37a0*/  ISETP.NE.AND.EX P3, PT, R3, R8, PT, P3 ;  /* 0x000000080300720c */ /* 0x000fe40003f65330 */
[----:B------:R-:W-:-:S02]  /*37b0*/  ISETP.GE.U32.AND.EX P1, PT, R24, R19, PT, P1 ;  /* 0x000000131800720c */ /* 0x000fc40003f26110 */
[----:B------:R-:W-:Y:S02]  /*37c0*/  IADD3 R34, P4, PT, R23, -R34, RZ ;  /* 0x8000002217227210 */ /* 0x000fe40007f9e0ff */
[----:B------:R-:W-:Y:S02]  /*37d0*/  SEL R18, R11, R26, !P1 ;  /* 0x0000001a0b127207 */ /* 0x000fe40004800000 */
[----:B------:R-:W-:Y:S02]  /*37e0*/  IADD3.X R23, PT, PT, R22, 0x1fffffff, RZ, P5, !PT ;  /* 0x1fffffff16177810 */ /* 0x000fe40002ffe4ff */
[----:B------:R-:W-:Y:S02]  /*37f0*/  IADD3.X R29, PT, PT, R24, 0x1fffffff, RZ, P6, !PT ;  /* 0x1fffffff181d7810 */ /* 0x000fe400037fe4ff */
[C---:B------:R-:W-:Y:S02]  /*3800*/  ISETP.GT.U32.AND P2, PT, R25.reuse, -0x2, PT ;  /* 0xfffffffe1900780c */ /* 0x040fe40003f44070 */
[----:B------:R-:W-:-:S02]  /*3810*/  IADD3 R26, P5, PT, R25, 0x1, RZ ;  /* 0x00000001191a7810 */ /* 0x000fc40007fbe0ff */
[----:B------:R-:W-:Y:S02]  /*3820*/  IADD3 R18, P6, PT, R18, -R13, RZ ;  /* 0x8000000d12127210 */ /* 0x000fe40007fde0ff */
[----:B------:R-:W-:Y:S02]  /*3830*/  SEL R30, R23, R22, !P0 ;  /* 0x00000016171e7207 */ /* 0x000fe40004000000 */
[----:B------:R-:W-:Y:S02]  /*3840*/  SEL R24, R29, R24, !P1 ;  /* 0x000000181d187207 */ /* 0x000fe40004800000 */
[----:B------:R-:W-:Y:S01]  /*3850*/  ISETP.GT.U32.AND.EX P2, PT, R28, 0x1fffffff, PT, P2 ;  /* 0x1fffffff1c00780c */ /* 0x000fe20003f44120 */
[----:B------:R-:W-:Y:S01]  /*3860*/  IMAD.X R27, R30, 0x1, ~R27, P4 ;  /* 0x000000011e1b7824 */ /* 0x000fe200020e0e1b */
[----:B------:R-:W-:Y:S01]  /*3870*/  IADD3.X R11, PT, PT, R28, -0x20000000, RZ, P5, !PT ;  /* 0xe00000001c0b7810 */ /* 0x000fe20002ffe4ff */
[----:B------:R-:W-:Y:S01]  /*3880*/  IMAD.X R19, R24, 0x1, ~R19, P6 ;  /* 0x0000000118137824 */ /* 0x000fe200030e0e13 */
[----:B------:R-:W-:-:S02]  /*3890*/  SEL R22, R26, R25, P2 ;  /* 0x000000191a167207 */ /* 0x000fc40001000000 */
[----:B------:R-:W-:Y:S01]  /*38a0*/  SEL R11, R11, R28, P2 ;  /* 0x0000001c0b0b7207 */ /* 0x000fe20001000000 */
[----:B------:R-:W-:Y:S06]  /*38b0*/  @P3 BRA `(.L_x_16) ;  /* 0xfffffff400443947 */ /* 0x000fec000383ffff */
.L_x_12:
[----:B------:R-:W-:Y:S05]  /*38c0*/  BSYNC.RECONVERGENT B1 ;  /* 0x0000000000017941 */ /* 0x000fea0003800200 */
.L_x_11:
[----:B------:R-:W-:Y:S02]  /*38d0*/  ISETP.GT.U32.AND P0, PT, R5, 0x1, PT ;  /* 0x000000010500780c */ /* 0x000fe40003f04070 */
[----:B------:R-:W-:Y:S02]  /*38e0*/  IADD3 R7, P1, PT, R7, 0x1, RZ ;  /* 0x0000000107077810 */ /* 0x000fe40007f3e0ff */
[----:B------:R-:W-:Y:S02]  /*38f0*/  ISETP.GT.U32.AND.EX P0, PT, R6, RZ, PT, P0 ;  /* 0x000000ff0600720c */ /* 0x000fe40003f04100 */
[----:B------:R-:W-:Y:S01]  /*3900*/  SHF.R.U64 R5, R5, 0x1, R6 ;  /* 0x0000000105057819 */ /* 0x000fe20000001206 */
[----:B------:R-:W-:Y:S01]  /*3910*/  IMAD.X R8, RZ, RZ, R8, P1 ;  /* 0x000000ffff087224 */ /* 0x000fe200008e0608 */
[----:B------:R-:W-:-:S09]  /*3920*/  SHF.R.U32.HI R6, RZ, 0x1, R6 ;  /* 0x00000001ff067819 */ /* 0x000fd20000011606 */
[----:B------:R-:W-:Y:S05]  /*3930*/  @P0 BRA `(.L_x_17) ;  /* 0xffffffe400340947 */ /* 0x000fea000383ffff */
.L_x_10:
[----:B------:R-:W-:Y:S05]  /*3940*/  BSYNC.RECONVERGENT B0 ;  /* 0x0000000000007941 */ /* 0x000fea0003800200 */
.L_x_9:
[----:B------:R-:W1:Y:S01]  /*3950*/  S2UR UR6, SR_CgaCtaId ;  /* 0x00000000000679c3 */ /* 0x000e620000008800 */
[----:B------:R-:W-:Y:S01]  /*3960*/  UMOV UR5, 0x400 ;  /* 0x0000040000057882 */ /* 0x000fe20000000000 */
[----:B------:R-:W-:Y:S01]  /*3970*/  ISETP.GE.U32.AND P0, PT, R14, 0x1, PT ;  /* 0x000000010e00780c */ /* 0x000fe20003f06070 */
[----:B------:R-:W-:-:S03]  /*3980*/  UIADD3 UR4, UPT, UPT, UR5, 0x400, URZ ;  /* 0x0000040005047890 */ /* 0x000fc6000fffe0ff */
[----:B------:R-:W-:Y:S01]  /*3990*/  ISETP.GE.AND.EX P0, PT, R15, RZ, PT, P0 ;  /* 0x000000ff0f00720c */ /* 0x000fe20003f06300 */
[----:B-1----:R-:W-:-:S06]  /*39a0*/  ULEA UR4, UR6, UR4, 0x18 ;  /* 0x0000000406047291 */ /* 0x002fcc000f8ec0ff */
[----:B------:R-:W-:-:S05]  /*39b0*/  LEA R3, R0, UR4, 0x3 ;  /* 0x0000000400037c11 */ /* 0x000fca000f8e18ff */
[----:B------:R1:W-:Y:S01]  /*39c0*/  STS.64 [R3], R16 ;  /* 0x0000001003007388 */ /* 0x0003e20000000a00 */
[----:B------:R-:W-:Y:S05]  /*39d0*/  @!P0 EXIT ;  /* 0x000000000000894d */ /* 0x000fea0003800000 */
[----:B-1----:R-:W1:Y:S01]  /*39e0*/  LDC.64 R16, c[0x0][0x390] ;  /* 0x0000e400ff107b82 */ /* 0x002e620000000a00 */
[----:B------:R-:W-:Y:S01]  /*39f0*/  UIADD3 UR4, UPT, UPT, UR5, 0x800, URZ ;  /* 0x0000080005047890 */ /* 0x000fe2000fffe0ff */
[----:B------:R-:W-:Y:S01]  /*3a00*/  IMAD.MOV.U32 R6, RZ, RZ, 0x1 ;  /* 0x00000001ff067424 */ /* 0x000fe200078e00ff */
[----:B------:R-:W-:Y:S01]  /*3a10*/  LOP3.LUT R5, R0, 0x1f, RZ, 0xc0, !PT ;  /* 0x0000001f00057812 */ /* 0x000fe200078ec0ff */
[----:B------:R-:W2:Y:S03]  /*3a20*/  LDCU.64 UR10, c[0x0][0x388] ;  /* 0x00007100ff0a77ac */ /* 0x000ea60008000a00 */
[----:B------:R-:W-:Y:S01]  /*3a30*/  SHF.L.U32 R6, R6, R5, RZ ;  /* 0x0000000506067219 */ /* 0x000fe200000006ff */
[----:B------:R-:W-:-:S03]  /*3a40*/  ULEA UR5, UR6, UR4, 0x18 ;  /* 0x0000000406057291 */ /* 0x000fc6000f8ec0ff */
[----:B------:R-:W-:Y:S01]  /*3a50*/  UMOV UR4, URZ ;  /* 0x000000ff00047c82 */ /* 0x000fe20008000000 */
[----:B------:R-:W-:Y:S02]  /*3a60*/  UMOV UR6, URZ ;  /* 0x000000ff00067c82 */ /* 0x000fe40008000000 */
[----:B------:R-:W-:Y:S01]  /*3a70*/  LEA R7, R0, UR5, 0x2 ;  /* 0x0000000500077c11 */ /* 0x000fe2000f8e10ff */
[----:B------:R-:W-:-:S06]  /*3a80*/  UMOV UR5, URZ ;  /* 0x000000ff00057c82 */ /* 0x000fcc0008000000 */
.L_x_20:
[----:B------:R-:W3:Y:S01]  /*3a90*/  LDS.64 R10, [R4] ;  /* 0x00000000040a7984 */ /* 0x000ee20000000a00 */
[----:B------:R-:W-:Y:S03]  /*3aa0*/  BSSY.RECONVERGENT B0, `(.L_x_18) ;  /* 0x0000055000007945 */ /* 0x000fe60003800200 */
[----:B------:R-:W4:Y:S01]  /*3ab0*/  LDS.64 R8, [R3] ;  /* 0x0000000003087984 */ /* 0x000f220000000a00 */
[----:B---3--:R-:W-:Y:S02]  /*3ac0*/  IMAD.SHL.U32 R13, R10, 0x4, RZ ;  /* 0x000000040a0d7824 */ /* 0x008fe400078e00ff */
[----:B----4-:R-:W-:-:S03]  /*3ad0*/  IMAD.SHL.U32 R15, R8, 0x2, RZ ;  /* 0x00000002080f7824 */ /* 0x010fc600078e00ff */
[C---:B------:R-:W-:Y:S01]  /*3ae0*/  LEA R12, P0, R10.reuse, R13, 0x1 ;  /* 0x0000000d0a0c7211 */ /* 0x040fe200078008ff */
[----:B------:R-:W-:Y:S01]  /*3af0*/  STS.64 [R4], R8 ;  /* 0x0000000804007388 */ /* 0x000fe20000000a00 */
[----:B------:R-:W-:Y:S02]  /*3b00*/  SHF.L.U64.HI R13, R10, 0x2, R11 ;  /* 0x000000020a0d7819 */ /* 0x000fe4000001020b */
[----:B------:R-:W-:Y:S02]  /*3b10*/  SHF.L.U64.HI R14, R8, 0x1, R9 ;  /* 0x00000001080e7819 */ /* 0x000fe40000010209 */
[----:B------:R-:W-:Y:S02]  /*3b20*/  IADD3 R12, P1, P2, R15, -0x6, -R12 ;  /* 0xfffffffa0f0c7810 */ /* 0x000fe40007a3e80c */
[----:B------:R-:W-:Y:S02]  /*3b30*/  LEA.HI.X R13, R10, R13, R11, 0x1, P0 ;  /* 0x0000000d0a0d7211 */ /* 0x000fe400000f0c0b */
[----:B------:R-:W-:-:S02]  /*3b40*/  LOP3.LUT R12, R12, 0xfffffffe, RZ, 0xc0, !PT ;  /* 0xfffffffe0c0c7812 */ /* 0x000fc400078ec0ff */
[----:B------:R-:W-:-:S04]  /*3b50*/  IADD3.X R13, PT, PT, R14, -0x40000001, ~R13, P1, P2 ;  /* 0xbfffffff0e0d7810 */ /* 0x000fc80000fe4c0d */
[C---:B------:R-:W-:Y:S02]  /*3b60*/  LEA.HI R12, P0, R13.reuse, R12, RZ, 0x3 ;  /* 0x0000000c0d0c7211 */ /* 0x040fe400078118ff */
[----:B------:R-:W-:Y:S02]  /*3b70*/  LOP3.LUT R13, R13, 0x1fffffff, RZ, 0xc0, !PT ;  /* 0x1fffffff0d0d7812 */ /* 0x000fe400078ec0ff */
[----:B------:R-:W-:-:S03]  /*3b80*/  IADD3 R15, P1, PT, R12, 0x1, RZ ;  /* 0x000000010c0f7810 */ /* 0x000fc60007f3e0ff */
[----:B------:R-:W-:Y:S01]  /*3b90*/  IMAD.X R13, RZ, RZ, R13, P0 ;  /* 0x000000ffff0d7224 */ /* 0x000fe200000e060d */
[----:B------:R-:W-:-:S04]  /*3ba0*/  ISETP.GT.U32.AND P0, PT, R12, -0x2, PT ;  /* 0xfffffffe0c00780c */ /* 0x000fc80003f04070 */
[C---:B------:R-:W-:Y:S02]  /*3bb0*/  ISETP.GT.U32.AND.EX P0, PT, R13.reuse, 0x1fffffff, PT, P0 ;  /* 0x1fffffff0d00780c */ /* 0x040fe40003f04100 */
[----:B------:R-:W-:Y:S02]  /*3bc0*/  IADD3.X R14, PT, PT, R13, -0x20000000, RZ, P1, !PT ;  /* 0xe00000000d0e7810 */ /* 0x000fe40000ffe4ff */
[----:B------:R-:W-:Y:S02]  /*3bd0*/  SEL R15, R15, R12, P0 ;  /* 0x0000000c0f0f7207 */ /* 0x000fe40000000000 */
[----:B------:R-:W-:Y:S02]  /*3be0*/  SEL R14, R14, R13, P0 ;  /* 0x0000000d0e0e7207 */ /* 0x000fe40000000000 */
[C---:B------:R-:W-:Y:S02]  /*3bf0*/  LEA R10, P0, R15.reuse, -R10, 0x1 ;  /* 0x8000000a0f0a7211 */ /* 0x040fe400078008ff */
[----:B------:R-:W-:-:S05]  /*3c00*/  SHF.L.U64.HI R13, R15, 0x1, R14 ;  /* 0x000000010f0d7819 */ /* 0x000fca000001020e */
[----:B------:R-:W-:Y:S01]  /*3c10*/  IMAD.X R12, R13, 0x1, ~R11, P0 ;  /* 0x000000010d0c7824 */ /* 0x000fe200000e0e0b */
[----:B------:R-:W-:-:S04]  /*3c20*/  LEA R11, P0, R15, R10, 0x2 ;  /* 0x0000000a0f0b7211 */ /* 0x000fc800078010ff */
[----:B------:R-:W-:Y:S02]  /*3c30*/  LEA.HI.X R12, R15, R12, R14, 0x2, P0 ;  /* 0x0000000c0f0c7211 */ /* 0x000fe400000f140e */
[----:B------:R-:W-:-:S04]  /*3c40*/  IADD3 R11, P0, PT, R11, -0x1, RZ ;  /* 0xffffffff0b0b7810 */ /* 0x000fc80007f1e0ff */
[----:B------:R-:W-:-:S04]  /*3c50*/  IADD3.X R12, PT, PT, R12, 0x1fffffff, RZ, P0, !PT ;  /* 0x1fffffff0c0c7810 */ /* 0x000fc800007fe4ff */
[C---:B------:R-:W-:Y:S02]  /*3c60*/  LEA.HI R11, P0, R12.reuse, R11, RZ, 0x3 ;  /* 0x0000000b0c0b7211 */ /* 0x040fe400078118ff */
[----:B------:R-:W-:-:S03]  /*3c70*/  LOP3.LUT R12, R12, 0x1fffffff, RZ, 0xc0, !PT ;  /* 0x1fffffff0c0c7812 */ /* 0x000fc600078ec0ff */
[C---:B------:R-:W-:Y:S02]  /*3c80*/  IMAD.SHL.U32 R10, R11.reuse, 0x2, RZ ;  /* 0x000000020b0a7824 */ /* 0x040fe400078e00ff */
[----:B------:R-:W-:Y:S01]  /*3c90*/  IMAD.X R12, RZ, RZ, R12, P0 ;  /* 0x000000ffff0c7224 */ /* 0x000fe200000e060c */
[C---:B------:R-:W-:Y:S02]  /*3ca0*/  ISETP.GT.U32.AND P0, PT, R11.reuse, -0x2, PT ;  /* 0xfffffffe0b00780c */ /* 0x040fe40003f04070 */
[----:B------:R-:W-:Y:S02]  /*3cb0*/  IADD3 R13, P1, PT, R10, 0x2, RZ ;  /* 0x000000020a0d7810 */ /* 0x000fe40007f3e0ff */
[----:B------:R-:W-:Y:S02]  /*3cc0*/  SHF.L.U64.HI R11, R11, 0x1, R12 ;  /* 0x000000010b0b7819 */ /* 0x000fe4000001020c */
[----:B------:R-:W-:Y:S02]  /*3cd0*/  ISETP.GT.U32.AND.EX P0, PT, R12, 0x1fffffff, PT, P0 ;  /* 0x1fffffff0c00780c */ /* 0x000fe40003f04100 */
[----:B------:R-:W-:-:S02]  /*3ce0*/  IADD3.X R12, PT, PT, R11, -0x40000000, RZ, P1, !PT ;  /* 0xc00000000b0c7810 */ /* 0x000fc40000ffe4ff */
[----:B------:R-:W-:Y:S02]  /*3cf0*/  SEL R13, R13, R10, P0 ;  /* 0x0000000a0d0d7207 */ /* 0x000fe40000000000 */
[----:B------:R-:W-:Y:S02]  /*3d00*/  SEL R12, R12, R11, P0 ;  /* 0x0000000b0c0c7207 */ /* 0x000fe40000000000 */
[----:B------:R-:W-:-:S04]  /*3d10*/  LOP3.LUT R13, R13, 0xfffffffe, RZ, 0xc0, !PT ;  /* 0xfffffffe0d0d7812 */ /* 0x000fc800078ec0ff */
        /* <DEDUP_REMOVED lines=9> */
[----:B------:R-:W-:Y:S02]  /*3db0*/  ISETP.GE.U32.AND P0, PT, R10, RZ, PT ;  /* 0x000000ff0a00720c */ /* 0x000fe40003f06070 */
[----:B------:R-:W-:Y:S01]  /*3dc0*/  LOP3.LUT P1, RZ, R0, 0x3, RZ, 0xc0, !PT ;  /* 0x0000000300ff7812 */ /* 0x000fe2000782c0ff */
[----:B------:R-:W-:Y:S01]  /*3dd0*/  STS.64 [R3], R10 ;  /* 0x0000000a03007388 */ /* 0x000fe20000000a00 */
[----:B------:R-:W-:-:S04]  /*3de0*/  ISETP.GE.U32.AND.EX P0, PT, R11, 0x10000000, PT, P0 ;  /* 0x100000000b00780c */ /* 0x000fc80003f06100 */
[----:B------:R-:W-:Y:S02]  /*3df0*/  SEL R12, R6, RZ, P0 ;  /* 0x000000ff060c7207 */ /* 0x000fe40000000000 */
[----:B------:R-:W-:-:S03]  /*3e00*/  LOP3.LUT P0, RZ, R0, 0xf, RZ, 0xc0, !PT ;  /* 0x0000000f00ff7812 */ /* 0x000fc6000780c0ff */
[----:B------:R-:W-:Y:S01]  /*3e10*/  STS [R7], R12 ;  /* 0x0000000c07007388 */ /* 0x000fe20000000800 */
[----:B------:R-:W-:Y:S06]  /*3e20*/  BAR.SYNC.DEFER_BLOCKING 0x0 ;  /* 0x0000000000007b1d */ /* 0x000fec0000010000 */
[----:B------:R-:W-:Y:S04]  /*3e30*/  @!P1 LDS R13, [R7] ;  /* 0x00000000070d9984 */ /* 0x000fe80000000800 */
[----:B------:R-:W-:Y:S04]  /*3e40*/  @!P1 LDS R14, [R7+0x4] ;  /* 0x00000400070e9984 */ /* 0x000fe80000000800 */
[----:B------:R-:W3:Y:S04]  /*3e50*/  @!P1 LDS R15, [R7+0x8] ;  /* 0x00000800070f9984 */ /* 0x000ee80000000800 */
[----:B-----5:R-:W4:Y:S01]  /*3e60*/  @!P1 LDS R18, [R7+0xc] ;  /* 0x00000c0007129984 */ /* 0x020f220000000800 */
[----:B---3--:R-:W-:-:S05]  /*3e70*/  @!P1 IADD3 R13, PT, PT, R15, R14, R13 ;  /* 0x0000000e0f0d9210 */ /* 0x008fca0007ffe00d */
[----:B----4-:R-:W-:-:S05]  /*3e80*/  @!P1 IMAD.IADD R18, R13, 0x1, R18 ;  /* 0x000000010d129824 */ /* 0x010fca00078e0212 */
[----:B------:R-:W-:Y:S01]  /*3e90*/  @!P1 STS [R7], R18 ;  /* 0x0000001207009388 */ /* 0x000fe20000000800 */
[----:B------:R-:W-:Y:S01]  /*3ea0*/  BAR.SYNC.DEFER_BLOCKING 0x0 ;  /* 0x0000000000007b1d */ /* 0x000fe20000010000 */
[----:B------:R-:W-:-:S05]  /*3eb0*/  ISETP.NE.AND P1, PT, R5, RZ, PT ;  /* 0x000000ff0500720c */ /* 0x000fca0003f25270 */
[----:B------:R-:W-:Y:S04]  /*3ec0*/  @!P0 LDS R8, [R7] ;  /* 0x0000000007088984 */ /* 0x000fe80000000800 */
[----:B------:R-:W-:Y:S04]  /*3ed0*/  @!P0 LDS R9, [R7+0x10] ;  /* 0x0000100007098984 */ /* 0x000fe80000000800 */
[----:B------:R-:W3:Y:S04]  /*3ee0*/  @!P0 LDS R10, [R7+0x20] ;  /* 0x00002000070a8984 */ /* 0x000ee80000000800 */
[----:B------:R-:W4:Y:S01]  /*3ef0*/  @!P0 LDS R11, [R7+0x30] ;  /* 0x00003000070b8984 */ /* 0x000f220000000800 */
[----:B---3--:R-:W-:-:S05]  /*3f00*/  @!P0 IADD3 R8, PT, PT, R10, R9, R8 ;  /* 0x000000090a088210 */ /* 0x008fca0007ffe008 */
[----:B----4-:R-:W-:-:S05]  /*3f10*/  @!P0 IMAD.IADD R8, R8, 0x1, R11 ;  /* 0x0000000108088824 */ /* 0x010fca00078e020b */
[----:B------:R3:W-:Y:S01]  /*3f20*/  @!P0 STS [R7], R8 ;  /* 0x0000000807008388 */ /* 0x0007e20000000800 */
[----:B------:R-:W-:Y:S06]  /*3f30*/  BAR.SYNC.DEFER_BLOCKING 0x0 ;  /* 0x0000000000007b1d */ /* 0x000fec0000010000 */
[----:B------:R-:W-:Y:S05]  /*3f40*/  @P1 BRA `(.L_x_19) ;  /* 0x0000000000281947 */ /* 0x000fea0003800000 */
[----:B---3--:R-:W-:Y:S01]  /*3f50*/  LDS R8, [R7] ;  /* 0x0000000007087984 */ /* 0x008fe20000000800 */
[----:B------:R-:W-:-:S03]  /*3f60*/  IADD3 R11, P0, PT, R20, UR5, RZ ;  /* 0x00000005140b7c10 */ /* 0x000fc6000ff1e0ff */
[----:B------:R-:W3:Y:S01]  /*3f70*/  LDS R9, [R7+0x40] ;  /* 0x0000400007097984 */ /* 0x000ee20000000800 */
[----:B------:R-:W-:Y:S02]  /*3f80*/  IADD3.X R14, PT, PT, R2, UR6, RZ, P0, !PT ;  /* 0x00000006020e7c10 */ /* 0x000fe400087fe4ff */
[----:B--2---:R-:W-:-:S04]  /*3f90*/  LEA R10, P0, R11, UR10, 0x3 ;  /* 0x0000000a0b0a7c11 */ /* 0x004fc8000f8018ff */
[----:B------:R-:W-:Y:S01]  /*3fa0*/  LEA.HI.X R11, R11, UR11, R14, 0x3, P0 ;  /* 0x0000000b0b0b7c11 */ /* 0x000fe200080f1c0e */
[----:B---3--:R-:W-:-:S04]  /*3fb0*/  IMAD.IADD R12, R8, 0x1, R9 ;  /* 0x00000001080c7824 */ /* 0x008fc800078e0209 */
[----:B------:R-:W2:Y:S02]  /*3fc0*/  I2F.F64.U32 R8, R12 ;  /* 0x0000000c00087312 */ /* 0x000ea40000201800 */
[----:B--2---:R-:W-:-:S07]  /*3fd0*/  DMUL R8, R8, 2.3283064365386962891e-10 ;  /* 0x3df0000008087828 */ /* 0x004fce0000000000 */
[----:B------:R4:W-:Y:S04]  /*3fe0*/  STG.E.64 desc[UR8][R10.64], R8 ;  /* 0x000000080a007986 */ /* 0x0009e8000c101b08 */
.L_x_19:
[----:B--2---:R-:W-:Y:S05]  /*3ff0*/  BSYNC.RECONVERGENT B0 ;  /* 0x0000000000007941 */ /* 0x004fea0003800200 */
.L_x_18:
[----:B-1-34-:R-:W2:Y:S01]  /*4000*/  LDG.E.64 R8, desc[UR8][R16.64] ;  /* 0x0000000810087981 */ /* 0x01aea2000c1e1b00 */
[----:B------:R-:W-:-:S07]  /*4010*/  UIADD3 UR5, UPT, UPT, UR4, 0x1, URZ ;  /* 0x0000000104057890 */ /* 0x000fce000fffe0ff */
[----:B------:R-:W-:Y:S01]  /*4020*/  UMOV UR4, UR5 ;  /* 0x0000000500047c82 */ /* 0x000fe20008000000 */
[----:B--2---:R-:W-:-:S04]  /*4030*/  ISETP.GT.U32.AND P0, PT, R8, UR5, PT ;  /* 0x0000000508007c0c */ /* 0x004fc8000bf04070 */
[----:B------:R-:W-:-:S13]  /*4040*/  ISETP.GT.AND.EX P0, PT, R9, RZ, PT, P0 ;  /* 0x000000ff0900720c */ /* 0x000fda0003f04300 */
[----:B------:R-:W-:Y:S05]  /*4050*/  @P0 BRA `(.L_x_20) ;  /* 0xfffffff8008c0947 */ /* 0x000fea000383ffff */
[----:B------:R-:W-:Y:S05]  /*4060*/  EXIT ;  /* 0x000000000000794d */ /* 0x000fea0003800000 */
.L_x_21:
[----:B------:R-:W-:-:S00]  /*4070*/  BRA `(.L_x_21) ;  /* 0xfffffffc00fc7947 */ /* 0x000fc0000383ffff */
[----:B------:R-:W-:-:S00]  /*4080*/  NOP ;  /* 0x0000000000007918 */ /* 0x000fc00000000000 */
[----:B------:R-:W-:-:S00]  /*4090*/  NOP ;  /* 0x0000000000007918 */ /* 0x000fc00000000000 */
[----:B------:R-:W-:-:S00]  /*40a0*/  NOP ;  /* 0x0000000000007918 */ /* 0x000fc00000000000 */
[----:B------:R-:W-:-:S00]  /*40b0*/  NOP ;  /* 0x0000000000007918 */ /* 0x000fc00000000000 */
[----:B------:R-:W-:-:S00]  /*40c0*/  NOP ;  /* 0x0000000000007918 */ /* 0x000fc00000000000 */
[----:B------:R-:W-:-:S00]  /*40d0*/  NOP ;  /* 0x0000000000007918 */ /* 0x000fc00000000000 */
[----:B------:R-:W-:-:S00]  /*40e0*/  NOP ;  /* 0x0000000000007918 */ /* 0x000fc00000000000 */
[----:B------:R-:W-:-:S00]  /*40f0*/  NOP ;  /* 0x0000000000007918 */ /* 0x000fc00000000000 */
.L_x_66:


//--------------------- .text._Z32gm61_kernel_generate_array_floatP10gm61_statePfPl --------------------------
	.section	.text._Z32gm61_kernel_generate_array_floatP10gm61_statePfPl,"ax",@progbits
	.align	128
        .global         _Z32gm61_kernel_generate_array_floatP10gm61_statePfPl
        .type           _Z32gm61_kernel_generate_array_floatP10gm61_statePfPl,@function
        .size           _Z32gm61_kernel_generate_array_floatP10gm61_statePfPl,(.L_x_67 - _Z32gm61_kernel_generate_array_floatP10gm61_statePfPl)
        .other          _Z32gm61_kernel_generate_array_floatP10gm61_statePfPl,@"STO_CUDA_ENTRY STV_DEFAULT"
_Z32gm61_kernel_generate_array_floatP10gm61_statePfPl:
.text._Z32gm61_kernel_generate_array_floatP10gm61_statePfPl:
        /* <DEDUP_REMOVED lines=32> */
.L_x_30:
        /* <DEDUP_REMOVED lines=20> */
.L_x_28:
        /* <DEDUP_REMOVED lines=176> */
.L_x_27:
[----:B------:R-:W-:Y:S05]  /*0e40*/  BSYNC.RECONVERGENT B2 ;  /* 0x0000000000027941 */ /* 0x000fea0003800200 */
.L_x_26:
        /* <DEDUP_REMOVED lines=55> */
.L_x_29:
        /* <DEDUP_REMOVED lines=175> */
.L_x_25:
[----:B------:R-:W-:Y:S05]  /*1cb0*/  BSYNC.RECONVERGENT B1 ;  /* 0x0000000000017941 */ /* 0x000fea0003800200 */
.L_x_24:
[----:B------:R-:W-:Y:S02]  /*1cc0*/  ISETP.GT.U32.AND P0, PT, R8, 0x1, PT ;  /* 0x000000010800780c */ /* 0x000fe40003f04070 */
[----:B------:R-:W-:Y:S02]  /*1cd0*/  IADD3 R4, P1, PT, R4, 0x1, RZ ;  /* 0x0000000104047810 */ /* 0x000fe40007f3e0ff */
[----:B------:R-:W-:Y:S02]  /*1ce0*/  ISETP.GT.U32.AND.EX P0, PT, R9, RZ, PT, P0 ;  /* 0x000000ff0900720c */ /* 0x000fe40003f04100 */
[----:B------:R-:W-:Y:S01]  /*1cf0*/  SHF.R.U64 R8, R8, 0x1, R9 ;  /* 0x0000000108087819 */ /* 0x000fe20000001209 */
[----:B------:R-:W-:Y:S01]  /*1d00*/  IMAD.X R5, RZ, RZ, R5, P1 ;  /* 0x000000ffff057224 */ /* 0x000fe200008e0605 */
[----:B------:R-:W-:-:S09]  /*1d10*/  SHF.R.U32.HI R9, RZ, 0x1, R9 ;  /* 0x00000001ff097819 */ /* 0x000fd20000011609 */
[----:B------:R-:W-:Y:S05]  /*1d20*/  @P0 BRA `(.L_x_30) ;  /* 0xffffffe400340947 */ /* 0x000fea000383ffff */
.L_x_23:
[----:B------:R-:W-:Y:S05]  /*1d30*/  BSYNC.RECONVERGENT B0 ;  /* 0x0000000000007941 */ /* 0x000fea0003800200 */
.L_x_22:
        /* <DEDUP_REMOVED lines=13> */
.L_x_39:
        /* <DEDUP_REMOVED lines=19> */
.L_x_37:
        /* <DEDUP_REMOVED lines=176> */
.L_x_36:
[----:B------:R-:W-:Y:S05]  /*2a40*/  BSYNC.RECONVERGENT B2 ;  /* 0x0000000000027941 */ /* 0x000fea0003800200 */
.L_x_35:
        /* <DEDUP_REMOVED lines=56> */
.L_x_38:
        /* <DEDUP_REMOVED lines=175> */
.L_x_34:
[----:B------:R-:W-:Y:S05]  /*38c0*/  BSYNC.RECONVERGENT B1 ;  /* 0x0000000000017941 */ /* 0x000fea0003800200 */
.L_x_33:
[----:B------:R-:W-:Y:S02]  /*38d0*/  ISETP.GT.U32.AND P0, PT, R5, 0x1, PT ;  /* 0x000000010500780c */ /* 0x000fe40003f04070 */
[----:B------:R-:W-:Y:S02]  /*38e0*/  IADD3 R7, P1, PT, R7, 0x1, RZ ;  /* 0x0000000107077810 */ /* 0x000fe40007f3e0ff */
[----:B------:R-:W-:Y:S02]  /*38f0*/  ISETP.GT.U32.AND.EX P0, PT, R6, RZ, PT, P0 ;  /* 0x000000ff0600720c */ /* 0x000fe40003f04100 */
[----:B------:R-:W-:Y:S01]  /*3900*/  SHF.R.U64 R5, R5, 0x1, R6 ;  /* 0x0000000105057819 */ /* 0x000fe20000001206 */
[----:B------:R-:W-:Y:S01]  /*3910*/  IMAD.X R8, RZ, RZ, R8, P1 ;  /* 0x000000ffff087224 */ /* 0x000fe200008e0608 */
[----:B------:R-:W-:-:S09]  /*3920*/  SHF.R.U32.HI R6, RZ, 0x1, R6 ;  /* 0x00000001ff067819 */ /* 0x000fd20000011606 */
[----:B------:R-:W-:Y:S05]  /*3930*/  @P0 BRA `(.L_x_39) ;  /* 0xffffffe400340947 */ /* 0x000fea000383ffff */
.L_x_32:
[----:B------:R-:W-:Y:S05]  /*3940*/  BSYNC.RECONVERGENT B0 ;  /* 0x0000000000007941 */ /* 0x000fea0003800200 */
.L_x_31:
        /* <DEDUP_REMOVED lines=20> */
.L_x_42:
        /* <DEDUP_REMOVED lines=79> */
[----:B------:R-:W-:Y:S01]  /*3f80*/  IADD3.X R12, PT, PT, R2, UR6, RZ, P0, !PT ;  /* 0x00000006020c7c10 */ /* 0x000fe200087fe4ff */
[----:B---3--:R-:W-:Y:S01]  /*3f90*/  IMAD.IADD R9, R8, 0x1, R9 ;  /* 0x0000000108097824 */ /* 0x008fe200078e0209 */
[----:B--2---:R-:W-:-:S04]  /*3fa0*/  LEA R8, P0, R11, UR10, 0x2 ;  /* 0x0000000a0b087c11 */ /* 0x004fc8000f8010ff */
[----:B------:R-:W-:Y:S02]  /*3fb0*/  I2FP.F32.U32 R10, R9 ;  /* 0x00000009000a7245 */ /* 0x000fe40000201000 */
[----:B------:R-:W-:-:S03]  /*3fc0*/  LEA.HI.X R9, R11, UR11, R12, 0x2, P0 ;  /* 0x0000000b0b097c11 */ /* 0x000fc600080f140c */
[----:B------:R-:W-:-:S05]  /*3fd0*/  FMUL R11, R10, 2.3283064365386962891e-10 ;  /* 0x2f8000000a0b7820 */ /* 0x000fca0000400000 */
[----:B------:R4:W-:Y:S02]  /*3fe0*/  STG.E desc[UR8][R8.64], R11 ;  /* 0x0000000b08007986 */ /* 0x0009e4000c101908 */
.L_x_41:
[----:B--2---:R-:W-:Y:S05]  /*3ff0*/  BSYNC.RECONVERGENT B0 ;  /* 0x0000000000007941 */ /* 0x004fea0003800200 */
.L_x_40:
[----:B-1-34-:R-:W2:Y:S01]  /*4000*/  LDG.E.64 R8, desc[UR8][R16.64] ;  /* 0x0000000810087981 */ /* 0x01aea2000c1e1b00 */
[----:B------:R-:W-:-:S07]  /*4010*/  UIADD3 UR5, UPT, UPT, UR4, 0x1, URZ ;  /* 0x0000000104057890 */ /* 0x000fce000fffe0ff */
[----:B------:R-:W-:Y:S01]  /*4020*/  UMOV UR4, UR5 ;  /* 0x0000000500047c82 */ /* 0x000fe20008000000 */
[----:B--2---:R-:W-:-:S04]  /*4030*/  ISETP.GT.U32.AND P0, PT, R8, UR5, PT ;  /* 0x0000000508007c0c */ /* 0x004fc8000bf04070 */
[----:B------:R-:W-:-:S13]  /*4040*/  ISETP.GT.AND.EX P0, PT, R9, RZ, PT, P0 ;  /* 0x000000ff0900720c */ /* 0x000fda0003f04300 */
[----:B------:R-:W-:Y:S05]  /*4050*/  @P0 BRA `(.L_x_42) ;  /* 0xfffffff8008c0947 */ /* 0x000fea000383ffff */
[----:B------:R-:W-:Y:S05]  /*4060*/  EXIT ;  /* 0x000000000000794d */ /* 0x000fea0003800000 */
.L_x_43:
        /* <DEDUP_REMOVED lines=9> */
.L_x_67:


//--------------------- .text._Z26gm61_kernel_generate_arrayP10gm61_statePjPl --------------------------
	.section	.text._Z26gm61_kernel_generate_arrayP10gm61_statePjPl,"ax",@progbits
	.align	128
        .global         _Z26gm61_kernel_generate_arrayP10gm61_statePjPl
        .type           _Z26gm61_kernel_generate_arrayP10gm61_statePjPl,@function
        .size           _Z26gm61_kernel_generate_arrayP10gm61_statePjPl,(.L_x_68 - _Z26gm61_kernel_generate_arrayP10gm61_statePjPl)
        .other          _Z26gm61_kernel_generate_arrayP10gm61_statePjPl,@"STO_CUDA_ENTRY STV_DEFAULT"
_Z26gm61_kernel_generate_arrayP10gm61_statePjPl:
.text._Z26gm61_kernel_generate_arrayP10gm61_statePjPl:
        /* <DEDUP_REMOVED lines=32> */
.L_x_52:
        /* <DEDUP_REMOVED lines=20> */
.L_x_50:
        /* <DEDUP_REMOVED lines=176> */
.L_x_49:
[----:B------:R-:W-:Y:S05]  /*0e40*/  BSYNC.RECONVERGENT B2 ;  /* 0x0000000000027941 */ /* 0x000fea0003800200 */
.L_x_48:
        /* <DEDUP_REMOVED lines=55> */
.L_x_51:
        /* <DEDUP_REMOVED lines=175> */
.L_x_47:
[----:B------:R-:W-:Y:S05]  /*1cb0*/  BSYNC.RECONVERGENT B1 ;  /* 0x0000000000017941 */ /* 0x000fea0003800200 */
.L_x_46:
[----:B------:R-:W-:Y:S02]  /*1cc0*/  ISETP.GT.U32.AND P0, PT, R8, 0x1, PT ;  /* 0x000000010800780c */ /* 0x000fe40003f04070 */
[----:B------:R-:W-:Y:S02]  /*1cd0*/  IADD3 R4, P1, PT, R4, 0x1, RZ ;  /* 0x0000000104047810 */ /* 0x000fe40007f3e0ff */
[----:B------:R-:W-:Y:S02]  /*1ce0*/  ISETP.GT.U32.AND.EX P0, PT, R9, RZ, PT, P0 ;  /* 0x000000ff0900720c */ /* 0x000fe40003f04100 */
[----:B------:R-:W-:Y:S01]  /*1cf0*/  SHF.R.U64 R8, R8, 0x1, R9 ;  /* 0x0000000108087819 */ /* 0x000fe20000001209 */
[----:B------:R-:W-:Y:S01]  /*1d00*/  IMAD.X R5, RZ, RZ, R5, P1 ;  /* 0x000000ffff057224 */ /* 0x000fe200008e0605 */
[----:B------:R-:W-:-:S09]  /*1d10*/  SHF.R.U32.HI R9, RZ, 0x1, R9 ;  /* 0x00000001ff097819 */ /* 0x000fd20000011609 */
[----:B------:R-:W-:Y:S05]  /*1d20*/  @P0 BRA `(.L_x_52) ;  /* 0xffffffe400340947 */ /* 0x000fea000383ffff */
.L_x_45:
[----:B------:R-:W-:Y:S05]  /*1d30*/  BSYNC.RECONVERGENT B0 ;  /* 0x0000000000007941 */ /* 0x000fea0003800200 */
.L_x_44:
        /* <DEDUP_REMOVED lines=13> */
.L_x_61:
        /* <DEDUP_REMOVED lines=19> */
.L_x_59:
        /* <DEDUP_REMOVED lines=176> */
.L_x_58:
[----:B------:R-:W-:Y:S05]  /*2a40*/  BSYNC.RECONVERGENT B2 ;  /* 0x0000000000027941 */ /* 0x000fea0003800200 */
.L_x_57:
        /* <DEDUP_REMOVED lines=56> */
.L_x_60:
        /* <DEDUP_REMOVED lines=175> */
.L_x_56:
[----:B------:R-:W-:Y:S05]  /*38c0*/  BSYNC.RECONVERGENT B1 ;  /* 0x0000000000017941 */ /* 0x000fea0003800200 */
.L_x_55:
[----:B------:R-:W-:Y:S02]  /*38d0*/  ISETP.GT.U32.AND P0, PT, R5, 0x1, PT ;  /* 0x000000010500780c */ /* 0x000fe40003f04070 */
[----:B------:R-:W-:Y:S02]  /*38e0*/  IADD3 R7, P1, PT, R7, 0x1, RZ ;  /* 0x0000000107077810 */ /* 0x000fe40007f3e0ff */
[----:B------:R-:W-:Y:S02]  /*38f0*/  ISETP.GT.U32.AND.EX P0, PT, R6, RZ, PT, P0 ;  /* 0x000000ff0600720c */ /* 0x000fe40003f04100 */
[----:B------:R-:W-:Y:S01]  /*3900*/  SHF.R.U64 R5, R5, 0x1, R6 ;  /* 0x0000000105057819 */ /* 0x000fe20000001206 */
[----:B------:R-:W-:Y:S01]  /*3910*/  IMAD.X R8, RZ, RZ, R8, P1 ;  /* 0x000000ffff087224 */ /* 0x000fe200008e0608 */
[----:B------:R-:W-:-:S09]  /*3920*/  SHF.R.U32.HI R6, RZ, 0x1, R6 ;  /* 0x00000001ff067819 */ /* 0x000fd20000011606 */
[----:B------:R-:W-:Y:S05]  /*3930*/  @P0 BRA `(.L_x_61) ;  /* 0xffffffe400340947 */ /* 0x000fea000383ffff */
.L_x_54:
[----:B------:R-:W-:Y:S05]  /*3940*/  BSYNC.RECONVERGENT B0 ;  /* 0x0000000000007941 */ /* 0x000fea0003800200 */
.L_x_53:
        /* <DEDUP_REMOVED lines=20> */
.L_x_64:
        /* <DEDUP_REMOVED lines=76> */
[----:B------:R-:W-:Y:S01]  /*3f50*/  LDS R10, [R7] ;  /* 0x00000000070a7984 */ /* 0x000fe20000000800 */
[----:B------:R-:W-:-:S03]  /*3f60*/  IADD3 R9, P0, PT, R20, UR5, RZ ;  /* 0x0000000514097c10 */ /* 0x000fc6000ff1e0ff */
[----:B------:R-:W4:Y:S01]  /*3f70*/  LDS R11, [R7+0x40] ;  /* 0x00004000070b7984 */ /* 0x000f220000000800 */
[----:B------:R-:W-:Y:S02]  /*3f80*/  IADD3.X R12, PT, PT, R2, UR6, RZ, P0, !PT ;  /* 0x00000006020c7c10 */ /* 0x000fe400087fe4ff */
[----:B--23--:R-:W-:-:S04]  /*3f90*/  LEA R8, P0, R9, UR10, 0x2 ;  /* 0x0000000a09087c11 */ /* 0x00cfc8000f8010ff */
[----:B------:R-:W-:Y:S01]  /*3fa0*/  LEA.HI.X R9, R9, UR11, R12, 0x2, P0 ;  /* 0x0000000b09097c11 */ /* 0x000fe200080f140c */
[----:B----4-:R-:W-:-:S05]  /*3fb0*/  IMAD.IADD R11, R10, 0x1, R11 ;  /* 0x000000010a0b7824 */ /* 0x010fca00078e020b */
[----:B------:R4:W-:Y:S03]  /*3fc0*/  STG.E desc[UR8][R8.64], R11 ;  /* 0x0000000b08007986 */ /* 0x0009e6000c101908 */
.L_x_63:
[----:B--2---:R-:W-:Y:S05]  /*3fd0*/  BSYNC.RECONVERGENT B0 ;  /* 0x0000000000007941 */ /* 0x004fea0003800200 */
.L_x_62:
[----:B-1-34-:R-:W2:Y:S01]  /*3fe0*/  LDG.E.64 R8, desc[UR8][R16.64] ;  /* 0x0000000810087981 */ /* 0x01aea2000c1e1b00 */
[----:B------:R-:W-:-:S07]  /*3ff0*/  UIADD3 UR5, UPT, UPT, UR4, 0x1, URZ ;  /* 0x0000000104057890 */ /* 0x000fce000fffe0ff */
[----:B------:R-:W-:Y:S01]  /*4000*/  UMOV UR4, UR5 ;  /* 0x0000000500047c82 */ /* 0x000fe20008000000 */
[----:B--2---:R-:W-:-:S04]  /*4010*/  ISETP.GT.U32.AND P0, PT, R8, UR5, PT ;  /* 0x0000000508007c0c */ /* 0x004fc8000bf04070 */
[----:B------:R-:W-:-:S13]  /*4020*/  ISETP.GT.AND.EX P0, PT, R9, RZ, PT, P0 ;  /* 0x000000ff0900720c */ /* 0x000fda0003f04300 */
[----:B------:R-:W-:Y:S05]  /*4030*/  @P0 BRA `(.L_x_64) ;  /* 0xfffffff800940947 */ /* 0x000fea000383ffff */
[----:B------:R-:W-:Y:S05]  /*4040*/  EXIT ;  /* 0x000000000000794d */ /* 0x000fea0003800000 */
.L_x_65:
        /* <DEDUP_REMOVED lines=11> */
.L_x_68:


//--------------------- .nv.shared._Z33gm61_kernel_generate_array_doubleP10gm61_statePdPl --------------------------
	.section	.nv.shared._Z33gm61_kernel_generate_array_doubleP10gm61_statePdPl,"aw",@nobits
	.sectionflags	@""
	.align	8
.nv.shared._Z33gm61_kernel_generate_array_doubleP10gm61_statePdPl:
	.zero		3584


//--------------------- .nv.shared.reserved.0     --------------------------
	.section	.nv.shared.reserved.0,"aw",@nobits
	.weak		__nv_reservedSMEM_offset_0_alias
	.size		__nv_reservedSMEM_offset_0_alias, 0, 64
	.other		__nv_reservedSMEM_offset_0_alias,@"STO_CUDA_RESERVED_SHARED STV_DEFAULT"
__nv_reservedSMEM_offset_0_alias:
	.zero		0
	.zero		64


//--------------------- .nv.shared._Z32gm61_kernel_generate_array_floatP10gm61_statePfPl --------------------------
	.section	.nv.shared._Z32gm61_kernel_generate_array_floatP10gm61_statePfPl,"aw",@nobits
	.sectionflags	@""
	.align	8
.nv.shared._Z32gm61_kernel_generate_array_floatP10gm61_statePfPl:
	.zero		3584


//--------------------- .nv.shared._Z26gm61_kernel_generate_arrayP10gm61_statePjPl --------------------------
	.section	.nv.shared._Z26gm61_kernel_generate_arrayP10gm61_statePjPl,"aw",@nobits
	.sectionflags	@""
	.align	8
.nv.shared._Z26gm61_kernel_generate_arrayP10gm61_statePjPl:
	.zero		3584


//--------------------- .nv.constant0._Z33gm61_kernel_generate_array_doubleP10gm61_statePdPl --------------------------
	.section	.nv.constant0._Z33gm61_kernel_generate_array_doubleP10gm61_statePdPl,"a",@progbits
	.sectionflags	@""
	.align	4
.nv.constant0._Z33gm61_kernel_generate_array_doubleP10gm61_statePdPl:
	.zero		920


//--------------------- .nv.constant0._Z32gm61_kernel_generate_array_floatP10gm61_statePfPl --------------------------
	.section	.nv.constant0._Z32gm61_kernel_generate_array_floatP10gm61_statePfPl,"a",@progbits
	.sectionflags	@""
	.align	4
.nv.constant0._Z32gm61_kernel_generate_array_floatP10gm61_statePfPl:
	.zero		920


//--------------------- .nv.constant0._Z26gm61_kernel_generate_arrayP10gm61_statePjPl --------------------------
	.section	.nv.constant0._Z26gm61_kernel_generate_arrayP10gm61_statePjPl,"a",@progbits
	.sectionflags	@""
	.align	4
.nv.constant0._Z26gm61_kernel_generate_arrayP10gm61_statePjPl:
	.zero		920


//--------------------- SYMBOLS --------------------------

	.type		.nv.reservedSmem.offset0,@object
	.size		.nv.reservedSmem.offset0,0x4
	.type		.nv.reservedSmem.cap,@object
	.size		.nv.reservedSmem.cap,0x4
